//
// Generated by NVIDIA NVVM Compiler
//
// Compiler Build ID: CL-36424714
// Cuda compilation tools, release 13.0, V13.0.88
// Based on NVVM 20.0.0
//

.version 9.0
.target sm_100
.address_size 64

	// .globl	_Z14stencil_kernelPKfS0_Pfjj
.extern .shared .align 16 .b8 shared_memory[];

.visible .entry _Z14stencil_kernelPKfS0_Pfjj(
	.param .u64 .ptr .align 1 _Z14stencil_kernelPKfS0_Pfjj_param_0,
	.param .u64 .ptr .align 1 _Z14stencil_kernelPKfS0_Pfjj_param_1,
	.param .u64 .ptr .align 1 _Z14stencil_kernelPKfS0_Pfjj_param_2,
	.param .u32 _Z14stencil_kernelPKfS0_Pfjj_param_3,
	.param .u32 _Z14stencil_kernelPKfS0_Pfjj_param_4
)
{
	.reg .pred 	%p<57>;
	.reg .b32 	%r<213>;
	.reg .b32 	%f<119>;
	.reg .b64 	%rd<154>;

	ld.param.u64 	%rd81, [_Z14stencil_kernelPKfS0_Pfjj_param_0];
	ld.param.u64 	%rd79, [_Z14stencil_kernelPKfS0_Pfjj_param_1];
	ld.param.u64 	%rd80, [_Z14stencil_kernelPKfS0_Pfjj_param_2];
	ld.param.u32 	%r46, [_Z14stencil_kernelPKfS0_Pfjj_param_3];
	ld.param.u32 	%r47, [_Z14stencil_kernelPKfS0_Pfjj_param_4];
	cvta.to.global.u64 	%rd1, %rd81;
	shl.b32 	%r1, %r47, 1;
	mov.u32 	%r2, %ntid.x;
	add.s32 	%r3, %r1, %r2;
	mov.u32 	%r4, %tid.x;
	mov.u32 	%r48, %ctaid.x;
	mad.lo.s32 	%r49, %r48, %r2, %r4;
	cvt.u64.u32 	%rd2, %r49;
	setp.ne.s32 	%p1, %r4, 0;
	@%p1 bra 	$L__BB0_28;
	cvt.u32.u64 	%r101, %rd2;
	setp.lt.u32 	%p22, %r101, %r47;
	@%p22 bra 	$L__BB0_15;
	cvt.u64.u32 	%rd3, %r47;
	setp.eq.s32 	%p23, %r47, 0;
	@%p23 bra 	$L__BB0_27;
	sub.s64 	%rd4, %rd2, %rd3;
	setp.lt.u32 	%p24, %r47, 16;
	mov.b64 	%rd134, 0;
	@%p24 bra 	$L__BB0_6;
	and.b64  	%rd134, %rd3, 4294967280;
	shl.b64 	%rd103, %rd2, 2;
	shl.b64 	%rd104, %rd3, 2;
	sub.s64 	%rd105, %rd103, %rd104;
	add.s64 	%rd106, %rd105, %rd1;
	add.s64 	%rd128, %rd106, 32;
	mov.u32 	%r103, shared_memory;
	add.s32 	%r200, %r103, 32;
	mov.u64 	%rd129, %rd134;
$L__BB0_5:
	.pragma "nounroll";
	ld.global.f32 	%f40, [%rd128+-32];
	ld.global.f32 	%f41, [%rd128+-28];
	ld.global.f32 	%f42, [%rd128+-24];
	ld.global.f32 	%f43, [%rd128+-20];
	st.shared.v4.f32 	[%r200+-32], {%f40, %f41, %f42, %f43};
	ld.global.f32 	%f44, [%rd128+-16];
	ld.global.f32 	%f45, [%rd128+-12];
	ld.global.f32 	%f46, [%rd128+-8];
	ld.global.f32 	%f47, [%rd128+-4];
	st.shared.v4.f32 	[%r200+-16], {%f44, %f45, %f46, %f47};
	ld.global.f32 	%f48, [%rd128];
	ld.global.f32 	%f49, [%rd128+4];
	ld.global.f32 	%f50, [%rd128+8];
	ld.global.f32 	%f51, [%rd128+12];
	st.shared.v4.f32 	[%r200], {%f48, %f49, %f50, %f51};
	ld.global.f32 	%f52, [%rd128+16];
	ld.global.f32 	%f53, [%rd128+20];
	ld.global.f32 	%f54, [%rd128+24];
	ld.global.f32 	%f55, [%rd128+28];
	st.shared.v4.f32 	[%r200+16], {%f52, %f53, %f54, %f55};
	add.s64 	%rd129, %rd129, -16;
	add.s64 	%rd128, %rd128, 64;
	add.s32 	%r200, %r200, 64;
	setp.eq.s64 	%p25, %rd129, 0;
	@%p25 bra 	$L__BB0_6;
	bra.uni 	$L__BB0_5;
$L__BB0_6:
	and.b64  	%rd26, %rd3, 15;
	setp.eq.s64 	%p26, %rd26, 0;
	@%p26 bra 	$L__BB0_27;
	and.b64  	%rd27, %rd3, 7;
	setp.lt.u64 	%p27, %rd26, 8;
	@%p27 bra 	$L__BB0_9;
	add.s64 	%rd107, %rd4, %rd134;
	shl.b64 	%rd108, %rd107, 2;
	add.s64 	%rd109, %rd1, %rd108;
	ld.global.f32 	%f56, [%rd109];
	cvt.u32.u64 	%r104, %rd134;
	shl.b32 	%r105, %r104, 2;
	mov.u32 	%r106, shared_memory;
	add.s32 	%r107, %r106, %r105;
	st.shared.f32 	[%r107], %f56;
	ld.global.f32 	%f57, [%rd109+4];
	st.shared.f32 	[%r107+4], %f57;
	ld.global.f32 	%f58, [%rd109+8];
	st.shared.f32 	[%r107+8], %f58;
	ld.global.f32 	%f59, [%rd109+12];
	st.shared.f32 	[%r107+12], %f59;
	ld.global.f32 	%f60, [%rd109+16];
	st.shared.f32 	[%r107+16], %f60;
	ld.global.f32 	%f61, [%rd109+20];
	st.shared.f32 	[%r107+20], %f61;
	ld.global.f32 	%f62, [%rd109+24];
	st.shared.f32 	[%r107+24], %f62;
	ld.global.f32 	%f63, [%rd109+28];
	st.shared.f32 	[%r107+28], %f63;
	add.s64 	%rd134, %rd134, 8;
$L__BB0_9:
	setp.eq.s64 	%p28, %rd27, 0;
	@%p28 bra 	$L__BB0_27;
	and.b64  	%rd137, %rd3, 3;
	setp.lt.u64 	%p29, %rd27, 4;
	@%p29 bra 	$L__BB0_12;
	add.s64 	%rd110, %rd4, %rd134;
	shl.b64 	%rd111, %rd110, 2;
	add.s64 	%rd112, %rd1, %rd111;
	ld.global.f32 	%f64, [%rd112];
	cvt.u32.u64 	%r108, %rd134;
	shl.b32 	%r109, %r108, 2;
	mov.u32 	%r110, shared_memory;
	add.s32 	%r111, %r110, %r109;
	st.shared.f32 	[%r111], %f64;
	ld.global.f32 	%f65, [%rd112+4];
	st.shared.f32 	[%r111+4], %f65;
	ld.global.f32 	%f66, [%rd112+8];
	st.shared.f32 	[%r111+8], %f66;
	ld.global.f32 	%f67, [%rd112+12];
	st.shared.f32 	[%r111+12], %f67;
	add.s64 	%rd134, %rd134, 4;
$L__BB0_12:
	setp.eq.s64 	%p30, %rd137, 0;
	@%p30 bra 	$L__BB0_27;
	cvt.u32.u64 	%r112, %rd134;
	shl.b32 	%r113, %r112, 2;
	mov.u32 	%r114, shared_memory;
	add.s32 	%r202, %r114, %r113;
	add.s64 	%rd113, %rd134, %rd2;
	sub.s64 	%rd114, %rd113, %rd3;
	shl.b64 	%rd115, %rd114, 2;
	add.s64 	%rd138, %rd1, %rd115;
$L__BB0_14:
	.pragma "nounroll";
	ld.global.f32 	%f68, [%rd138];
	st.shared.f32 	[%r202], %f68;
	add.s32 	%r202, %r202, 4;
	add.s64 	%rd138, %rd138, 4;
	add.s64 	%rd137, %rd137, -1;
	setp.ne.s64 	%p31, %rd137, 0;
	@%p31 bra 	$L__BB0_14;
	bra.uni 	$L__BB0_27;
$L__BB0_15:
	cvt.u64.u32 	%rd7, %r47;
	and.b64  	%rd8, %rd7, 15;
	setp.lt.u32 	%p32, %r47, 16;
	mov.b64 	%rd131, 0;
	@%p32 bra 	$L__BB0_18;
	mov.u32 	%r116, shared_memory;
	add.s32 	%r199, %r116, 32;
	and.b64  	%rd131, %rd7, 4294967280;
	mov.u64 	%rd127, %rd131;
$L__BB0_17:
	.pragma "nounroll";
	mov.f32 	%f69, 0f3F800000;
	st.shared.v4.f32 	[%r199+-32], {%f69, %f69, %f69, %f69};
	st.shared.v4.f32 	[%r199+-16], {%f69, %f69, %f69, %f69};
	st.shared.v4.f32 	[%r199], {%f69, %f69, %f69, %f69};
	st.shared.v4.f32 	[%r199+16], {%f69, %f69, %f69, %f69};
	add.s64 	%rd127, %rd127, -16;
	add.s32 	%r199, %r199, 64;
	setp.eq.s64 	%p33, %rd127, 0;
	@%p33 bra 	$L__BB0_18;
	bra.uni 	$L__BB0_17;
$L__BB0_18:
	setp.eq.s64 	%p34, %rd8, 0;
	@%p34 bra 	$L__BB0_27;
	and.b64  	%rd17, %rd7, 7;
	setp.lt.u64 	%p35, %rd8, 8;
	@%p35 bra 	$L__BB0_21;
	cvt.u32.u64 	%r117, %rd131;
	shl.b32 	%r118, %r117, 2;
	mov.u32 	%r119, shared_memory;
	add.s32 	%r120, %r119, %r118;
	mov.b32 	%r121, 1065353216;
	st.shared.u32 	[%r120], %r121;
	st.shared.u32 	[%r120+4], %r121;
	st.shared.u32 	[%r120+8], %r121;
	st.shared.u32 	[%r120+12], %r121;
	st.shared.u32 	[%r120+16], %r121;
	st.shared.u32 	[%r120+20], %r121;
	st.shared.u32 	[%r120+24], %r121;
	st.shared.u32 	[%r120+28], %r121;
	add.s64 	%rd131, %rd131, 8;
$L__BB0_21:
	setp.eq.s64 	%p36, %rd17, 0;
	@%p36 bra 	$L__BB0_27;
	and.b64  	%rd133, %rd7, 3;
	setp.lt.u64 	%p37, %rd17, 4;
	@%p37 bra 	$L__BB0_24;
	cvt.u32.u64 	%r122, %rd131;
	shl.b32 	%r123, %r122, 2;
	mov.u32 	%r124, shared_memory;
	add.s32 	%r125, %r124, %r123;
	mov.b32 	%r126, 1065353216;
	st.shared.u32 	[%r125], %r126;
	st.shared.u32 	[%r125+4], %r126;
	st.shared.u32 	[%r125+8], %r126;
	st.shared.u32 	[%r125+12], %r126;
	add.s64 	%rd131, %rd131, 4;
$L__BB0_24:
	setp.eq.s64 	%p38, %rd133, 0;
	@%p38 bra 	$L__BB0_27;
	cvt.u32.u64 	%r127, %rd131;
	shl.b32 	%r128, %r127, 2;
	mov.u32 	%r129, shared_memory;
	add.s32 	%r201, %r129, %r128;
$L__BB0_26:
	.pragma "nounroll";
	mov.b32 	%r130, 1065353216;
	st.shared.u32 	[%r201], %r130;
	add.s32 	%r201, %r201, 4;
	add.s64 	%rd133, %rd133, -1;
	setp.eq.s64 	%p39, %rd133, 0;
	@%p39 bra 	$L__BB0_27;
	bra.uni 	$L__BB0_26;
$L__BB0_27:
	shl.b64 	%rd117, %rd2, 2;
	add.s64 	%rd118, %rd1, %rd117;
	ld.global.f32 	%f70, [%rd118];
	shl.b32 	%r131, %r47, 2;
	mov.u32 	%r132, shared_memory;
	add.s32 	%r133, %r132, %r131;
	st.shared.f32 	[%r133], %f70;
	bra.uni 	$L__BB0_57;
$L__BB0_28:
	add.s32 	%r50, %r2, -1;
	setp.ne.s32 	%p2, %r4, %r50;
	@%p2 bra 	$L__BB0_56;
	cvt.u64.u32 	%rd38, %r47;
	add.s64 	%rd84, %rd38, %rd2;
	cvt.u64.u32 	%rd85, %r46;
	setp.lt.u64 	%p3, %rd84, %rd85;
	@%p3 bra 	$L__BB0_42;
	setp.eq.s32 	%p4, %r47, 0;
	@%p4 bra 	$L__BB0_55;
	sub.s32 	%r15, %r3, %r47;
	and.b64  	%rd39, %rd38, 7;
	setp.lt.u32 	%p5, %r47, 8;
	mov.b64 	%rd147, 0;
	@%p5 bra 	$L__BB0_34;
	and.b64  	%rd147, %rd38, 4294967288;
	add.s32 	%r55, %r2, %r47;
	shl.b32 	%r56, %r55, 2;
	mov.u32 	%r57, shared_memory;
	add.s32 	%r58, %r56, %r57;
	add.s32 	%r203, %r58, 16;
	mov.u64 	%rd139, %rd147;
$L__BB0_33:
	.pragma "nounroll";
	mov.b32 	%r59, 1065353216;
	st.shared.u32 	[%r203+-16], %r59;
	st.shared.u32 	[%r203+-12], %r59;
	st.shared.u32 	[%r203+-8], %r59;
	st.shared.u32 	[%r203+-4], %r59;
	st.shared.u32 	[%r203], %r59;
	st.shared.u32 	[%r203+4], %r59;
	st.shared.u32 	[%r203+8], %r59;
	st.shared.u32 	[%r203+12], %r59;
	add.s64 	%rd139, %rd139, -8;
	add.s32 	%r203, %r203, 32;
	setp.eq.s64 	%p6, %rd139, 0;
	@%p6 bra 	$L__BB0_34;
	bra.uni 	$L__BB0_33;
$L__BB0_34:
	setp.eq.s64 	%p7, %rd39, 0;
	@%p7 bra 	$L__BB0_55;
	and.b64  	%rd63, %rd38, 3;
	setp.lt.u64 	%p8, %rd39, 4;
	@%p8 bra 	$L__BB0_37;
	cvt.u32.u64 	%r60, %rd147;
	add.s32 	%r61, %r15, %r60;
	shl.b32 	%r62, %r61, 2;
	mov.u32 	%r63, shared_memory;
	add.s32 	%r64, %r63, %r62;
	mov.b32 	%r65, 1065353216;
	st.shared.u32 	[%r64], %r65;
	st.shared.u32 	[%r64+4], %r65;
	st.shared.u32 	[%r64+8], %r65;
	st.shared.u32 	[%r64+12], %r65;
	add.s64 	%rd147, %rd147, 4;
$L__BB0_37:
	setp.eq.s64 	%p9, %rd63, 0;
	@%p9 bra 	$L__BB0_55;
	setp.eq.s64 	%p10, %rd63, 1;
	@%p10 bra 	$L__BB0_40;
	cvt.u32.u64 	%r66, %rd147;
	add.s32 	%r67, %r15, %r66;
	shl.b32 	%r68, %r67, 2;
	mov.u32 	%r69, shared_memory;
	add.s32 	%r70, %r69, %r68;
	mov.b32 	%r71, 1065353216;
	st.shared.u32 	[%r70], %r71;
	st.shared.u32 	[%r70+4], %r71;
	add.s64 	%rd147, %rd147, 2;
$L__BB0_40:
	and.b64  	%rd87, %rd38, 1;
	setp.eq.b64 	%p11, %rd87, 1;
	not.pred 	%p12, %p11;
	@%p12 bra 	$L__BB0_55;
	cvt.u32.u64 	%r72, %rd147;
	add.s32 	%r73, %r15, %r72;
	shl.b32 	%r74, %r73, 2;
	mov.u32 	%r75, shared_memory;
	add.s32 	%r76, %r75, %r74;
	mov.b32 	%r77, 1065353216;
	st.shared.u32 	[%r76], %r77;
	bra.uni 	$L__BB0_55;
$L__BB0_42:
	setp.eq.s32 	%p13, %r47, 0;
	@%p13 bra 	$L__BB0_55;
	sub.s32 	%r17, %r3, %r47;
	and.b64  	%rd41, %rd38, 15;
	setp.lt.u32 	%p14, %r47, 16;
	mov.b64 	%rd142, 0;
	@%p14 bra 	$L__BB0_46;
	and.b64  	%rd142, %rd38, 4294967280;
	add.s32 	%r78, %r2, %r47;
	shl.b32 	%r79, %r78, 2;
	mov.u32 	%r80, shared_memory;
	add.s32 	%r81, %r79, %r80;
	add.s32 	%r204, %r81, 32;
	shl.b64 	%rd89, %rd2, 2;
	add.s64 	%rd90, %rd89, %rd1;
	add.s64 	%rd140, %rd90, 32;
	mov.u64 	%rd141, %rd142;
$L__BB0_45:
	.pragma "nounroll";
	ld.global.f32 	%f10, [%rd140+-28];
	st.shared.f32 	[%r204+-32], %f10;
	ld.global.f32 	%f11, [%rd140+-24];
	st.shared.f32 	[%r204+-28], %f11;
	ld.global.f32 	%f12, [%rd140+-20];
	st.shared.f32 	[%r204+-24], %f12;
	ld.global.f32 	%f13, [%rd140+-16];
	st.shared.f32 	[%r204+-20], %f13;
	ld.global.f32 	%f14, [%rd140+-12];
	st.shared.f32 	[%r204+-16], %f14;
	ld.global.f32 	%f15, [%rd140+-8];
	st.shared.f32 	[%r204+-12], %f15;
	ld.global.f32 	%f16, [%rd140+-4];
	st.shared.f32 	[%r204+-8], %f16;
	ld.global.f32 	%f17, [%rd140];
	st.shared.f32 	[%r204+-4], %f17;
	ld.global.f32 	%f18, [%rd140+4];
	st.shared.f32 	[%r204], %f18;
	ld.global.f32 	%f19, [%rd140+8];
	st.shared.f32 	[%r204+4], %f19;
	ld.global.f32 	%f20, [%rd140+12];
	st.shared.f32 	[%r204+8], %f20;
	ld.global.f32 	%f21, [%rd140+16];
	st.shared.f32 	[%r204+12], %f21;
	ld.global.f32 	%f22, [%rd140+20];
	st.shared.f32 	[%r204+16], %f22;
	ld.global.f32 	%f23, [%rd140+24];
	st.shared.f32 	[%r204+20], %f23;
	ld.global.f32 	%f24, [%rd140+28];
	st.shared.f32 	[%r204+24], %f24;
	ld.global.f32 	%f25, [%rd140+32];
	st.shared.f32 	[%r204+28], %f25;
	add.s64 	%rd141, %rd141, -16;
	add.s32 	%r204, %r204, 64;
	add.s64 	%rd140, %rd140, 64;
	setp.ne.s64 	%p15, %rd141, 0;
	@%p15 bra 	$L__BB0_45;
$L__BB0_46:
	setp.eq.s64 	%p16, %rd41, 0;
	@%p16 bra 	$L__BB0_55;
	and.b64  	%rd51, %rd38, 7;
	setp.lt.u64 	%p17, %rd41, 8;
	@%p17 bra 	$L__BB0_49;
	add.s64 	%rd91, %rd142, %rd2;
	shl.b64 	%rd92, %rd91, 2;
	add.s64 	%rd93, %rd1, %rd92;
	ld.global.f32 	%f26, [%rd93+4];
	cvt.u32.u64 	%r82, %rd142;
	add.s32 	%r83, %r17, %r82;
	shl.b32 	%r84, %r83, 2;
	mov.u32 	%r85, shared_memory;
	add.s32 	%r86, %r85, %r84;
	st.shared.f32 	[%r86], %f26;
	ld.global.f32 	%f27, [%rd93+8];
	st.shared.f32 	[%r86+4], %f27;
	ld.global.f32 	%f28, [%rd93+12];
	st.shared.f32 	[%r86+8], %f28;
	ld.global.f32 	%f29, [%rd93+16];
	st.shared.f32 	[%r86+12], %f29;
	ld.global.f32 	%f30, [%rd93+20];
	st.shared.f32 	[%r86+16], %f30;
	ld.global.f32 	%f31, [%rd93+24];
	st.shared.f32 	[%r86+20], %f31;
	ld.global.f32 	%f32, [%rd93+28];
	st.shared.f32 	[%r86+24], %f32;
	ld.global.f32 	%f33, [%rd93+32];
	st.shared.f32 	[%r86+28], %f33;
	add.s64 	%rd142, %rd142, 8;
$L__BB0_49:
	setp.eq.s64 	%p18, %rd51, 0;
	@%p18 bra 	$L__BB0_55;
	and.b64  	%rd145, %rd38, 3;
	setp.lt.u64 	%p19, %rd51, 4;
	@%p19 bra 	$L__BB0_52;
	add.s64 	%rd94, %rd142, %rd2;
	shl.b64 	%rd95, %rd94, 2;
	add.s64 	%rd96, %rd1, %rd95;
	ld.global.f32 	%f34, [%rd96+4];
	cvt.u32.u64 	%r87, %rd142;
	add.s32 	%r88, %r17, %r87;
	shl.b32 	%r89, %r88, 2;
	mov.u32 	%r90, shared_memory;
	add.s32 	%r91, %r90, %r89;
	st.shared.f32 	[%r91], %f34;
	ld.global.f32 	%f35, [%rd96+8];
	st.shared.f32 	[%r91+4], %f35;
	ld.global.f32 	%f36, [%rd96+12];
	st.shared.f32 	[%r91+8], %f36;
	ld.global.f32 	%f37, [%rd96+16];
	st.shared.f32 	[%r91+12], %f37;
	add.s64 	%rd142, %rd142, 4;
$L__BB0_52:
	setp.eq.s64 	%p20, %rd145, 0;
	@%p20 bra 	$L__BB0_55;
	add.s64 	%rd97, %rd142, %rd2;
	shl.b64 	%rd98, %rd97, 2;
	add.s64 	%rd99, %rd98, %rd1;
	add.s64 	%rd146, %rd99, 4;
	add.s32 	%r92, %r2, %r47;
	cvt.u32.u64 	%r93, %rd142;
	add.s32 	%r94, %r92, %r93;
	shl.b32 	%r95, %r94, 2;
	mov.u32 	%r96, shared_memory;
	add.s32 	%r205, %r96, %r95;
$L__BB0_54:
	.pragma "nounroll";
	ld.global.f32 	%f38, [%rd146];
	st.shared.f32 	[%r205], %f38;
	add.s64 	%rd146, %rd146, 4;
	add.s32 	%r205, %r205, 4;
	add.s64 	%rd145, %rd145, -1;
	setp.eq.s64 	%p21, %rd145, 0;
	@%p21 bra 	$L__BB0_55;
	bra.uni 	$L__BB0_54;
$L__BB0_55:
	shl.b64 	%rd100, %rd2, 2;
	add.s64 	%rd101, %rd1, %rd100;
	ld.global.f32 	%f39, [%rd101];
	add.s32 	%r97, %r4, %r47;
	shl.b32 	%r98, %r97, 2;
	mov.u32 	%r99, shared_memory;
	add.s32 	%r100, %r99, %r98;
	st.shared.f32 	[%r100], %f39;
	bra.uni 	$L__BB0_57;
$L__BB0_56:
	shl.b64 	%rd82, %rd2, 2;
	add.s64 	%rd83, %rd1, %rd82;
	ld.global.f32 	%f9, [%rd83];
	add.s32 	%r51, %r47, %r4;
	shl.b32 	%r52, %r51, 2;
	mov.u32 	%r53, shared_memory;
	add.s32 	%r54, %r53, %r52;
	st.shared.f32 	[%r54], %f9;
$L__BB0_57:
	cvt.u32.u64 	%r134, %rd2;
	add.s32 	%r135, %r46, -1;
	setp.ne.s32 	%p40, %r134, %r135;
	@%p40 bra 	$L__BB0_70;
	cvt.u64.u32 	%rd68, %r47;
	setp.eq.s32 	%p41, %r47, 0;
	@%p41 bra 	$L__BB0_70;
	and.b64  	%rd69, %rd68, 7;
	setp.lt.u32 	%p42, %r47, 8;
	mov.b64 	%rd152, 0;
	@%p42 bra 	$L__BB0_62;
	and.b64  	%rd152, %rd68, 4294967288;
	add.s32 	%r136, %r4, %r47;
	shl.b32 	%r137, %r136, 2;
	mov.u32 	%r138, shared_memory;
	add.s32 	%r139, %r137, %r138;
	add.s32 	%r206, %r139, 16;
	mov.u64 	%rd150, %rd152;
$L__BB0_61:
	.pragma "nounroll";
	mov.b32 	%r140, 1065353216;
	st.shared.u32 	[%r206+-12], %r140;
	st.shared.u32 	[%r206+-8], %r140;
	st.shared.u32 	[%r206+-4], %r140;
	st.shared.u32 	[%r206], %r140;
	st.shared.u32 	[%r206+4], %r140;
	st.shared.u32 	[%r206+8], %r140;
	st.shared.u32 	[%r206+12], %r140;
	st.shared.u32 	[%r206+16], %r140;
	add.s64 	%rd150, %rd150, -8;
	add.s32 	%r206, %r206, 32;
	setp.ne.s64 	%p43, %rd150, 0;
	@%p43 bra 	$L__BB0_61;
$L__BB0_62:
	setp.eq.s64 	%p44, %rd69, 0;
	@%p44 bra 	$L__BB0_70;
	and.b64  	%rd74, %rd68, 3;
	setp.lt.u64 	%p45, %rd69, 4;
	@%p45 bra 	$L__BB0_65;
	cvt.u32.u64 	%r141, %rd152;
	add.s32 	%r142, %r4, %r47;
	add.s32 	%r143, %r142, %r141;
	shl.b32 	%r144, %r143, 2;
	mov.u32 	%r145, shared_memory;
	add.s32 	%r146, %r145, %r144;
	mov.b32 	%r147, 1065353216;
	st.shared.u32 	[%r146+4], %r147;
	st.shared.u32 	[%r146+8], %r147;
	st.shared.u32 	[%r146+12], %r147;
	st.shared.u32 	[%r146+16], %r147;
	add.s64 	%rd152, %rd152, 4;
$L__BB0_65:
	setp.eq.s64 	%p46, %rd74, 0;
	@%p46 bra 	$L__BB0_70;
	setp.eq.s64 	%p47, %rd74, 1;
	@%p47 bra 	$L__BB0_68;
	cvt.u32.u64 	%r148, %rd152;
	add.s32 	%r149, %r4, %r47;
	add.s32 	%r150, %r149, %r148;
	shl.b32 	%r151, %r150, 2;
	mov.u32 	%r152, shared_memory;
	add.s32 	%r153, %r152, %r151;
	mov.b32 	%r154, 1065353216;
	st.shared.u32 	[%r153+4], %r154;
	st.shared.u32 	[%r153+8], %r154;
	add.s64 	%rd152, %rd152, 2;
$L__BB0_68:
	and.b64  	%rd120, %rd68, 1;
	setp.eq.b64 	%p48, %rd120, 1;
	not.pred 	%p49, %p48;
	@%p49 bra 	$L__BB0_70;
	cvt.u32.u64 	%r155, %rd152;
	add.s32 	%r156, %r4, %r47;
	add.s32 	%r157, %r156, %r155;
	shl.b32 	%r158, %r157, 2;
	mov.u32 	%r159, shared_memory;
	add.s32 	%r160, %r159, %r158;
	mov.b32 	%r161, 1065353216;
	st.shared.u32 	[%r160+4], %r161;
$L__BB0_70:
	shl.b32 	%r162, %r3, 2;
	mov.u32 	%r163, shared_memory;
	add.s32 	%r29, %r163, %r162;
	add.s32 	%r164, %r4, %r1;
	shl.b32 	%r165, %r164, 2;
	add.s32 	%r30, %r29, %r165;
	mov.b32 	%r166, 0;
	st.shared.u32 	[%r30+4], %r166;
	setp.gt.u32 	%p50, %r4, %r1;
	@%p50 bra 	$L__BB0_72;
	cvta.to.global.u64 	%rd121, %rd79;
	mul.wide.u32 	%rd122, %r4, 4;
	add.s64 	%rd123, %rd121, %rd122;
	ld.global.f32 	%f71, [%rd123];
	shl.b32 	%r167, %r4, 2;
	add.s32 	%r168, %r29, %r167;
	st.shared.f32 	[%r168], %f71;
$L__BB0_72:
	bar.sync 	0;
	setp.ge.u32 	%p51, %r134, %r46;
	@%p51 bra 	$L__BB0_81;
	ld.shared.f32 	%f116, [%r30+4];
	setp.lt.u32 	%p52, %r1, 7;
	mov.b32 	%r211, 0;
	@%p52 bra 	$L__BB0_76;
	add.s32 	%r171, %r1, 1;
	and.b32  	%r211, %r171, -8;
	neg.s32 	%r209, %r211;
	shl.b32 	%r172, %r4, 2;
	add.s32 	%r174, %r172, %r163;
	add.s32 	%r208, %r174, 16;
	shl.b32 	%r175, %r47, 3;
	shl.b32 	%r176, %r2, 2;
	add.s32 	%r177, %r175, %r176;
	add.s32 	%r178, %r177, %r163;
	add.s32 	%r207, %r178, 16;
$L__BB0_75:
	.pragma "nounroll";
	ld.shared.f32 	%f72, [%r208+-16];
	ld.shared.f32 	%f73, [%r207+-16];
	fma.rn.f32 	%f74, %f72, %f73, %f116;
	st.shared.f32 	[%r30+4], %f74;
	ld.shared.f32 	%f75, [%r208+-12];
	ld.shared.f32 	%f76, [%r207+-12];
	fma.rn.f32 	%f77, %f75, %f76, %f74;
	st.shared.f32 	[%r30+4], %f77;
	ld.shared.f32 	%f78, [%r208+-8];
	ld.shared.f32 	%f79, [%r207+-8];
	fma.rn.f32 	%f80, %f78, %f79, %f77;
	st.shared.f32 	[%r30+4], %f80;
	ld.shared.f32 	%f81, [%r208+-4];
	ld.shared.f32 	%f82, [%r207+-4];
	fma.rn.f32 	%f83, %f81, %f82, %f80;
	st.shared.f32 	[%r30+4], %f83;
	ld.shared.f32 	%f84, [%r208];
	ld.shared.f32 	%f85, [%r207];
	fma.rn.f32 	%f86, %f84, %f85, %f83;
	st.shared.f32 	[%r30+4], %f86;
	ld.shared.f32 	%f87, [%r208+4];
	ld.shared.f32 	%f88, [%r207+4];
	fma.rn.f32 	%f89, %f87, %f88, %f86;
	st.shared.f32 	[%r30+4], %f89;
	ld.shared.f32 	%f90, [%r208+8];
	ld.shared.f32 	%f91, [%r207+8];
	fma.rn.f32 	%f92, %f90, %f91, %f89;
	st.shared.f32 	[%r30+4], %f92;
	ld.shared.f32 	%f93, [%r208+12];
	ld.shared.f32 	%f94, [%r207+12];
	fma.rn.f32 	%f116, %f93, %f94, %f92;
	st.shared.f32 	[%r30+4], %f116;
	add.s32 	%r209, %r209, 8;
	add.s32 	%r208, %r208, 32;
	add.s32 	%r207, %r207, 32;
	setp.ne.s32 	%p53, %r209, 0;
	@%p53 bra 	$L__BB0_75;
$L__BB0_76:
	and.b32  	%r179, %r1, 6;
	setp.lt.u32 	%p54, %r179, 3;
	@%p54 bra 	$L__BB0_78;
	add.s32 	%r180, %r211, %r4;
	shl.b32 	%r181, %r180, 2;
	add.s32 	%r183, %r163, %r181;
	ld.shared.f32 	%f95, [%r183];
	shl.b32 	%r184, %r211, 2;
	add.s32 	%r185, %r29, %r184;
	ld.shared.f32 	%f96, [%r185];
	fma.rn.f32 	%f97, %f95, %f96, %f116;
	st.shared.f32 	[%r30+4], %f97;
	ld.shared.f32 	%f98, [%r183+4];
	ld.shared.f32 	%f99, [%r185+4];
	fma.rn.f32 	%f100, %f98, %f99, %f97;
	st.shared.f32 	[%r30+4], %f100;
	ld.shared.f32 	%f101, [%r183+8];
	ld.shared.f32 	%f102, [%r185+8];
	fma.rn.f32 	%f103, %f101, %f102, %f100;
	st.shared.f32 	[%r30+4], %f103;
	ld.shared.f32 	%f104, [%r183+12];
	ld.shared.f32 	%f105, [%r185+12];
	fma.rn.f32 	%f116, %f104, %f105, %f103;
	st.shared.f32 	[%r30+4], %f116;
	add.s32 	%r211, %r211, 4;
$L__BB0_78:
	and.b32  	%r186, %r47, 1;
	setp.eq.b32 	%p55, %r186, 1;
	not.pred 	%p56, %p55;
	@%p56 bra 	$L__BB0_80;
	add.s32 	%r187, %r211, %r4;
	shl.b32 	%r188, %r187, 2;
	add.s32 	%r190, %r163, %r188;
	ld.shared.f32 	%f106, [%r190];
	shl.b32 	%r191, %r211, 2;
	add.s32 	%r192, %r29, %r191;
	ld.shared.f32 	%f107, [%r192];
	fma.rn.f32 	%f108, %f106, %f107, %f116;
	st.shared.f32 	[%r30+4], %f108;
	ld.shared.f32 	%f109, [%r190+4];
	ld.shared.f32 	%f110, [%r192+4];
	fma.rn.f32 	%f116, %f109, %f110, %f108;
	st.shared.f32 	[%r30+4], %f116;
	add.s32 	%r211, %r211, 2;
$L__BB0_80:
	add.s32 	%r193, %r211, %r4;
	shl.b32 	%r194, %r193, 2;
	add.s32 	%r196, %r163, %r194;
	ld.shared.f32 	%f111, [%r196];
	shl.b32 	%r197, %r211, 2;
	add.s32 	%r198, %r29, %r197;
	ld.shared.f32 	%f112, [%r198];
	fma.rn.f32 	%f113, %f111, %f112, %f116;
	st.shared.f32 	[%r30+4], %f113;
	bar.sync 	0;
	ld.shared.f32 	%f114, [%r30+4];
	cvta.to.global.u64 	%rd124, %rd80;
	shl.b64 	%rd125, %rd2, 2;
	add.s64 	%rd126, %rd124, %rd125;
	st.global.f32 	[%rd126], %f114;
$L__BB0_81:
	ret;

}


// ===== COMPILED SASS (sm_100) =====

	.target	sm_100

	.elftype	@"ET_EXEC"


//--------------------- .note.nv.tkinfo           --------------------------
	.section	.note.nv.tkinfo,"",@"SHT_NOTE"
	.sectionflags	@"SHF_NOTE_NV_TKINFO"
	.tkinfo
        /*0018*/ 	.word	0x00000002
        /*0030*/ 	.string	""
        /*0030*/ 	.string	"ptxas"
        /*0030*/ 	.string	"Cuda compilation tools, release 13.0, V13.0.88"
        /*0030*/ 	.string	"Build cuda_13.0.r13.0/compiler.36424714_0"
        /*0030*/ 	.string	"-arch sm_100 -m 64 "



//--------------------- .note.nv.cuinfo           --------------------------
	.section	.note.nv.cuinfo,"",@"SHT_NOTE"
	.sectionflags	@"SHF_NOTE_NV_CUINFO"
        /*0018*/ 	.short	0x0002
        /*001a*/ 	.short	0x0064
        /*001c*/ 	.short	0x0082
	.zero		2


//--------------------- .nv.info                  --------------------------
	.section	.nv.info,"",@"SHT_CUDA_INFO"
	.align	4


	//----- nvinfo : EIATTR_REGCOUNT
	.align		4
        /*0000*/ 	.byte	0x04, 0x2f
        /*0002*/ 	.short	(.L_1 - .L_0)
	.align		4
.L_0:
        /*0004*/ 	.word	index@(_Z14stencil_kernelPKfS0_Pfjj)
        /*0008*/ 	.word	0x00000020


	//----- nvinfo : EIATTR_FRAME_SIZE
	.align		4
.L_1:
        /*000c*/ 	.byte	0x04, 0x11
        /*000e*/ 	.short	(.L_3 - .L_2)
	.align		4
.L_2:
        /*0010*/ 	.word	index@(_Z14stencil_kernelPKfS0_Pfjj)
        /*0014*/ 	.word	0x00000000


	//----- nvinfo : EIATTR_MIN_STACK_SIZE
	.align		4
.L_3:
        /*0018*/ 	.byte	0x04, 0x12
        /*001a*/ 	.short	(.L_5 - .L_4)
	.align		4
.L_4:
        /*001c*/ 	.word	index@(_Z14stencil_kernelPKfS0_Pfjj)
        /*0020*/ 	.word	0x00000000
.L_5:


//--------------------- .nv.compat                --------------------------
	.section	.nv.compat,"",@"SHT_CUDA_COMPAT_INFO"
	.align	4
        /*0000*/ 	.byte	0x02, 0x09, 0x00, 0x00, 0x02, 0x02, 0x01, 0x00, 0x02, 0x05, 0x05, 0x00, 0x03, 0x07, 0x01, 0x01
        /*0010*/ 	.byte	0x02, 0x03, 0x00, 0x00, 0x02, 0x06, 0x01, 0x00, 0x04, 0x0b, 0x08, 0x00, 0x09, 0x00, 0x00, 0x00
        /*0020*/ 	.byte	0x00, 0x00, 0x00, 0x00


//--------------------- .nv.info._Z14stencil_kernelPKfS0_Pfjj --------------------------
	.section	.nv.info._Z14stencil_kernelPKfS0_Pfjj,"",@"SHT_CUDA_INFO"
	.sectionflags	@""
	.align	4


	//----- nvinfo : EIATTR_CUDA_API_VERSION
	.align		4
        /*0000*/ 	.byte	0x04, 0x37
        /*0002*/ 	.short	(.L_7 - .L_6)
.L_6:
        /*0004*/ 	.word	0x00000082


	//----- nvinfo : EIATTR_KPARAM_INFO
	.align		4
.L_7:
        /*0008*/ 	.byte	0x04, 0x17
        /*000a*/ 	.short	(.L_9 - .L_8)
.L_8:
        /*000c*/ 	.word	0x00000000
        /*0010*/ 	.short	0x0004
        /*0012*/ 	.short	0x001c
        /*0014*/ 	.byte	0x00, 0xf0, 0x11, 0x00


	//----- nvinfo : EIATTR_KPARAM_INFO
	.align		4
.L_9:
        /*0018*/ 	.byte	0x04, 0x17
        /*001a*/ 	.short	(.L_11 - .L_10)
.L_10:
        /*001c*/ 	.word	0x00000000
        /*0020*/ 	.short	0x0003
        /*0022*/ 	.short	0x0018
        /*0024*/ 	.byte	0x00, 0xf0, 0x11, 0x00


	//----- nvinfo : EIATTR_KPARAM_INFO
	.align		4
.L_11:
        /*0028*/ 	.byte	0x04, 0x17
        /*002a*/ 	.short	(.L_13 - .L_12)
.L_12:
        /*002c*/ 	.word	0x00000000
        /*0030*/ 	.short	0x0002
        /*0032*/ 	.short	0x0010
        /*0034*/ 	.byte	0x00, 0xf5, 0x21, 0x00


	//----- nvinfo : EIATTR_KPARAM_INFO
	.align		4
.L_13:
        /*0038*/ 	.byte	0x04, 0x17
        /*003a*/ 	.short	(.L_15 - .L_14)
.L_14:
        /*003c*/ 	.word	0x00000000
        /*0040*/ 	.short	0x0001
        /*0042*/ 	.short	0x0008
        /*0044*/ 	.byte	0x00, 0xf5, 0x21, 0x00


	//----- nvinfo : EIATTR_KPARAM_INFO
	.align		4
.L_15:
        /*0048*/ 	.byte	0x04, 0x17
        /*004a*/ 	.short	(.L_17 - .L_16)
.L_16:
        /*004c*/ 	.word	0x00000000
        /*0050*/ 	.short	0x0000
        /*0052*/ 	.short	0x0000
        /*0054*/ 	.byte	0x00, 0xf5, 0x21, 0x00


	//----- nvinfo : EIATTR_SPARSE_MMA_MASK
	.align		4
.L_17:
        /*0058*/ 	.byte	0x03, 0x50
        /*005a*/ 	.short	0x0000


	//----- nvinfo : EIATTR_MAXREG_COUNT
	.align		4
        /*005c*/ 	.byte	0x03, 0x1b
        /*005e*/ 	.short	0x00ff


	//----- nvinfo : EIATTR_NUM_BARRIERS
	.align		4
        /*0060*/ 	.byte	0x02, 0x4c
        /*0062*/ 	.byte	0x01
	.zero		1


	//----- nvinfo : EIATTR_MERCURY_ISA_VERSION
	.align		4
        /*0064*/ 	.byte	0x03, 0x5f
        /*0066*/ 	.short	0x0101


	//----- nvinfo : EIATTR_VRC_CTA_INIT_COUNT
	.align		4
        /*0068*/ 	.byte	0x02, 0x4a
	.zero		1
	.zero		1


	//----- nvinfo : EIATTR_EXIT_INSTR_OFFSETS
	.align		4
        /*006c*/ 	.byte	0x04, 0x1c
        /*006e*/ 	.short	(.L_19 - .L_18)


	//   ....[0]....
.L_18:
        /*0070*/ 	.word	0x00002490


	//   ....[1]....
        /*0074*/ 	.word	0x00002b00


	//----- nvinfo : EIATTR_CRS_STACK_SIZE
	.align		4
.L_19:
        /*0078*/ 	.byte	0x04, 0x1e
        /*007a*/ 	.short	(.L_21 - .L_20)
.L_20:
        /*007c*/ 	.word	0x00000000


	//----- nvinfo : EIATTR_CBANK_PARAM_SIZE
	.align		4
.L_21:
        /*0080*/ 	.byte	0x03, 0x19
        /*0082*/ 	.short	0x0020


	//----- nvinfo : EIATTR_PARAM_CBANK
	.align		4
        /*0084*/ 	.byte	0x04, 0x0a
        /*0086*/ 	.short	(.L_23 - .L_22)
	.align		4
.L_22:
        /*0088*/ 	.word	index@(.nv.constant0._Z14stencil_kernelPKfS0_Pfjj)
        /*008c*/ 	.short	0x0380
        /*008e*/ 	.short	0x0020


	//----- nvinfo : EIATTR_SW_WAR
	.align		4
.L_23:
        /*0090*/ 	.byte	0x04, 0x36
        /*0092*/ 	.short	(.L_25 - .L_24)
.L_24:
        /*0094*/ 	.word	0x00000008
.L_25:


//--------------------- .nv.callgraph             --------------------------
	.section	.nv.callgraph,"",@"SHT_CUDA_CALLGRAPH"
	.align	4
	.sectionentsize	8
	.align		4
        /*0000*/ 	.word	0x00000000
	.align		4
        /*0004*/ 	.word	0xffffffff
	.align		4
        /*0008*/ 	.word	0x00000000
	.align		4
        /*000c*/ 	.word	0xfffffffe
	.align		4
        /*0010*/ 	.word	0x00000000
	.align		4
        /*0014*/ 	.word	0xfffffffd
	.align		4
        /*0018*/ 	.word	0x00000000
	.align		4
        /*001c*/ 	.word	0xfffffffc


//--------------------- .text._Z14stencil_kernelPKfS0_Pfjj --------------------------
	.section	.text._Z14stencil_kernelPKfS0_Pfjj,"ax",@progbits
	.align	128
        .global         _Z14stencil_kernelPKfS0_Pfjj
        .type           _Z14stencil_kernelPKfS0_Pfjj,@function
        .size           _Z14stencil_kernelPKfS0_Pfjj,(.L_x_39 - _Z14stencil_kernelPKfS0_Pfjj)
        .other          _Z14stencil_kernelPKfS0_Pfjj,@"STO_CUDA_ENTRY STV_DEFAULT"
_Z14stencil_kernelPKfS0_Pfjj:
.text._Z14stencil_kernelPKfS0_Pfjj:
[----:B------:R-:W-:Y:S01]  /*0000*/  LDC R1, c[0x0][0x37c] ;  /* 0x0000df00ff017b82 */ /* 0x000fe20000000800 */
[----:B------:R-:W0:Y:S01]  /*0010*/  S2R R0, SR_TID.X ;  /* 0x0000000000007919 */ /* 0x000e220000002100 */
[----:B------:R-:W1:Y:S01]  /*0020*/  LDCU UR4, c[0x0][0x39c] ;  /* 0x00007380ff0477ac */ /* 0x000e620008000800 */
[----:B------:R-:W-:Y:S01]  /*0030*/  BSSY.RECONVERGENT B0, `(.L_x_0) ;  /* 0x00001f6000007945 */ /* 0x000fe20003800200 */
[----:B------:R-:W2:Y:S01]  /*0040*/  S2R R3, SR_CTAID.X ;  /* 0x0000000000037919 */ /* 0x000ea20000002500 */
[----:B------:R-:W3:Y:S01]  /*0050*/  LDCU UR8, c[0x0][0x360] ;  /* 0x00006c00ff0877ac */ /* 0x000ee20008000800 */
[----:B------:R-:W4:Y:S01]  /*0060*/  LDCU.64 UR6, c[0x0][0x358] ;  /* 0x00006b00ff0677ac */ /* 0x000f220008000a00 */
[----:B-1----:R-:W-:-:S04]  /*0070*/  IMAD.U32 R5, RZ, RZ, UR4 ;  /* 0x00000004ff057e24 */ /* 0x002fc8000f8e00ff */
[----:B------:R-:W-:-:S04]  /*0080*/  IMAD.SHL.U32 R19, R5, 0x2, RZ ;  /* 0x0000000205137824 */ /* 0x000fc800078e00ff */
[----:B---3--:R-:W-:Y:S01]  /*0090*/  VIADD R18, R19, UR8 ;  /* 0x0000000813127c36 */ /* 0x008fe20008000000 */
[----:B0-----:R-:W-:Y:S01]  /*00a0*/  ISETP.NE.AND P0, PT, R0, RZ, PT ;  /* 0x000000ff0000720c */ /* 0x001fe20003f05270 */
[----:B--2---:R-:W-:-:S12]  /*00b0*/  IMAD R2, R3, UR8, R0 ;  /* 0x0000000803027c24 */ /* 0x004fd8000f8e0200 */
[----:B----4-:R-:W-:Y:S05]  /*00c0*/  @P0 BRA `(.L_x_1) ;  /* 0x0000000c00800947 */ /* 0x010fea0003800000 */
[----:B------:R-:W-:Y:S01]  /*00d0*/  ISETP.GE.U32.AND P0, PT, R2, R5, PT ;  /* 0x000000050200720c */ /* 0x000fe20003f06070 */
[----:B------:R-:W-:-:S12]  /*00e0*/  BSSY.RECONVERGENT B1, `(.L_x_2) ;  /* 0x00000d1000017945 */ /* 0x000fd80003800200 */
[----:B------:R-:W-:Y:S05]  /*00f0*/  @!P0 BRA `(.L_x_3) ;  /* 0x0000000800088947 */ /* 0x000fea0003800000 */
[----:B------:R-:W-:-:S13]  /*0100*/  ISETP.NE.AND P0, PT, R5, RZ, PT ;  /* 0x000000ff0500720c */ /* 0x000fda0003f05270 */
[----:B------:R-:W-:Y:S05]  /*0110*/  @!P0 BRA `(.L_x_4) ;  /* 0x0000000c00348947 */ /* 0x000fea0003800000 */
[----:B------:R-:W0:Y:S01]  /*0120*/  LDC R3, c[0x0][0x39c] ;  /* 0x0000e700ff037b82 */ /* 0x000e220000000800 */
[----:B------:R-:W-:Y:S02]  /*0130*/  ISETP.GE.U32.AND P1, PT, R5, 0x10, PT ;  /* 0x000000100500780c */ /* 0x000fe40003f26070 */
[----:B------:R-:W-:Y:S02]  /*0140*/  CS2R R16, SRZ ;  /* 0x0000000000107805 */ /* 0x000fe4000001ff00 */
[----:B------:R-:W-:Y:S02]  /*0150*/  IADD3 R25, P2, PT, R2, -R5, RZ ;  /* 0x8000000502197210 */ /* 0x000fe40007f5e0ff */
[----:B0-----:R-:W-:-:S04]  /*0160*/  LOP3.LUT R28, R3, 0xf, RZ, 0xc0, !PT ;  /* 0x0000000f031c7812 */ /* 0x001fc800078ec0ff */
[----:B------:R-:W-:-:S04]  /*0170*/  ISETP.NE.U32.AND P0, PT, R28, RZ, PT ;  /* 0x000000ff1c00720c */ /* 0x000fc80003f05070 */
[----:B------:R-:W-:Y:S01]  /*0180*/  ISETP.NE.AND.EX P0, PT, RZ, RZ, PT, P0 ;  /* 0x000000ffff00720c */ /* 0x000fe20003f05300 */
[----:B------:R-:W-:-:S12]  /*0190*/  @!P1 BRA `(.L_x_5) ;  /* 0x0000000000bc9947 */ /* 0x000fd80003800000 */
[----:B------:R-:W0:Y:S01]  /*01a0*/  LDCU.64 UR10, c[0x0][0x380] ;  /* 0x00007000ff0a77ac */ /* 0x000e220008000a00 */
[----:B------:R-:W1:Y:S01]  /*01b0*/  S2UR UR5, SR_CgaCtaId ;  /* 0x00000000000579c3 */ /* 0x000e620000008800 */
[----:B------:R-:W-:Y:S01]  /*01c0*/  IMAD.SHL.U32 R4, R2, 0x4, RZ ;  /* 0x0000000402047824 */ /* 0x000fe200078e00ff */
[C---:B------:R-:W-:Y:S01]  /*01d0*/  LOP3.LUT R16, R5.reuse, 0xfffffff0, RZ, 0xc0, !PT ;  /* 0xfffffff005107812 */ /* 0x040fe200078ec0ff */
[----:B------:R-:W-:Y:S01]  /*01e0*/  IMAD.SHL.U32 R7, R5, 0x4, RZ ;  /* 0x0000000405077824 */ /* 0x000fe200078e00ff */
[----:B------:R-:W-:Y:S01]  /*01f0*/  UMOV UR4, 0x400 ;  /* 0x0000040000047882 */ /* 0x000fe20000000000 */
[----:B------:R-:W-:Y:S02]  /*0200*/  IMAD.MOV.U32 R17, RZ, RZ, RZ ;  /* 0x000000ffff117224 */ /* 0x000fe400078e00ff */
[----:B------:R-:W-:Y:S02]  /*0210*/  IMAD.MOV.U32 R24, RZ, RZ, RZ ;  /* 0x000000ffff187224 */ /* 0x000fe400078e00ff */
[----:B------:R-:W-:Y:S01]  /*0220*/  IMAD.MOV.U32 R29, RZ, RZ, R16 ;  /* 0x000000ffff1d7224 */ /* 0x000fe200078e0010 */
[----:B0-----:R-:W-:-:S02]  /*0230*/  IADD3 R20, P1, P3, R4, UR10, -R7 ;  /* 0x0000000a04147c10 */ /* 0x001fc4000fb3e807 */
[----:B------:R-:W-:Y:S02]  /*0240*/  SHF.R.U32.HI R7, RZ, 0x1e, R5 ;  /* 0x0000001eff077819 */ /* 0x000fe40000011605 */
[----:B------:R-:W-:Y:S02]  /*0250*/  SHF.R.U32.HI R4, RZ, 0x1e, R2 ;  /* 0x0000001eff047819 */ /* 0x000fe40000011602 */
[----:B------:R-:W-:Y:S01]  /*0260*/  IADD3 R20, P4, PT, R20, 0x20, RZ ;  /* 0x0000002014147810 */ /* 0x000fe20007f9e0ff */
[----:B-1----:R-:W-:Y:S01]  /*0270*/  ULEA UR4, UR5, UR4, 0x18 ;  /* 0x0000000405047291 */ /* 0x002fe2000f8ec0ff */
[----:B------:R-:W-:-:S03]  /*0280*/  IADD3.X R4, PT, PT, R4, UR11, ~R7, P1, P3 ;  /* 0x0000000b04047c10 */ /* 0x000fc60008fe6c07 */
[----:B------:R-:W-:Y:S02]  /*0290*/  UIADD3 UR4, UPT, UPT, UR4, 0x20, URZ ;  /* 0x0000002004047890 */ /* 0x000fe4000fffe0ff */
[----:B------:R-:W-:-:S10]  /*02a0*/  IMAD.X R21, RZ, RZ, R4, P4 ;  /* 0x000000ffff157224 */ /* 0x000fd400020e0604 */
.L_x_6:
[----:B------:R-:W-:Y:S02]  /*02b0*/  IMAD.MOV.U32 R26, RZ, RZ, R20 ;  /* 0x000000ffff1a7224 */ /* 0x000fe400078e0014 */
[----:B------:R-:W-:-:S05]  /*02c0*/  IMAD.MOV.U32 R27, RZ, RZ, R21 ;  /* 0x000000ffff1b7224 */ /* 0x000fca00078e0015 */
[----:B------:R-:W2:Y:S04]  /*02d0*/  LDG.E R20, desc[UR6][R26.64+-0x20] ;  /* 0xffffe0061a147981 */ /* 0x000ea8000c1e1900 */
[----:B------:R-:W2:Y:S04]  /*02e0*/  LDG.E R21, desc[UR6][R26.64+-0x1c] ;  /* 0xffffe4061a157981 */ /* 0x000ea8000c1e1900 */
[----:B------:R-:W2:Y:S04]  /*02f0*/  LDG.E R22, desc[UR6][R26.64+-0x18] ;  /* 0xffffe8061a167981 */ /* 0x000ea8000c1e1900 */
[----:B------:R-:W2:Y:S04]  /*0300*/  LDG.E R23, desc[UR6][R26.64+-0x14] ;  /* 0xffffec061a177981 */ /* 0x000ea8000c1e1900 */
[----:B0-----:R-:W3:Y:S04]  /*0310*/  LDG.E R4, desc[UR6][R26.64+-0x10] ;  /* 0xfffff0061a047981 */ /* 0x001ee8000c1e1900 */
[----:B------:R-:W3:Y:S04]  /*0320*/  LDG.E R5, desc[UR6][R26.64+-0xc] ;  /* 0xfffff4061a057981 */ /* 0x000ee8000c1e1900 */
[----:B------:R-:W3:Y:S04]  /*0330*/  LDG.E R6, desc[UR6][R26.64+-0x8] ;  /* 0xfffff8061a067981 */ /* 0x000ee8000c1e1900 */
[----:B------:R-:W3:Y:S04]  /*0340*/  LDG.E R7, desc[UR6][R26.64+-0x4] ;  /* 0xfffffc061a077981 */ /* 0x000ee8000c1e1900 */
[----:B------:R-:W4:Y:S04]  /*0350*/  LDG.E R8, desc[UR6][R26.64] ;  /* 0x000000061a087981 */ /* 0x000f28000c1e1900 */
[----:B------:R-:W4:Y:S04]  /*0360*/  LDG.E R9, desc[UR6][R26.64+0x4] ;  /* 0x000004061a097981 */ /* 0x000f28000c1e1900 */
[----:B------:R-:W4:Y:S04]  /*0370*/  LDG.E R10, desc[UR6][R26.64+0x8] ;  /* 0x000008061a0a7981 */ /* 0x000f28000c1e1900 */
[----:B------:R-:W4:Y:S04]  /*0380*/  LDG.E R11, desc[UR6][R26.64+0xc] ;  /* 0x00000c061a0b7981 */ /* 0x000f28000c1e1900 */
[----:B------:R-:W5:Y:S04]  /*0390*/  LDG.E R12, desc[UR6][R26.64+0x10] ;  /* 0x000010061a0c7981 */ /* 0x000f68000c1e1900 */
[----:B------:R-:W5:Y:S04]  /*03a0*/  LDG.E R13, desc[UR6][R26.64+0x14] ;  /* 0x000014061a0d7981 */ /* 0x000f68000c1e1900 */
[----:B------:R-:W5:Y:S04]  /*03b0*/  LDG.E R14, desc[UR6][R26.64+0x18] ;  /* 0x000018061a0e7981 */ /* 0x000f68000c1e1900 */
[----:B------:R-:W5:Y:S01]  /*03c0*/  LDG.E R15, desc[UR6][R26.64+0x1c] ;  /* 0x00001c061a0f7981 */ /* 0x000f62000c1e1900 */
[----:B------:R-:W-:-:S04]  /*03d0*/  IADD3 R29, P1, PT, R29, -0x10, RZ ;  /* 0xfffffff01d1d7810 */ /* 0x000fc80007f3e0ff */
[----:B------:R-:W-:Y:S02]  /*03e0*/  IADD3.X R24, PT, PT, R24, -0x1, RZ, P1, !PT ;  /* 0xffffffff18187810 */ /* 0x000fe40000ffe4ff */
[----:B------:R-:W-:-:S04]  /*03f0*/  ISETP.NE.U32.AND P1, PT, R29, RZ, PT ;  /* 0x000000ff1d00720c */ /* 0x000fc80003f25070 */
[----:B------:R-:W-:Y:S01]  /*0400*/  ISETP.NE.AND.EX P1, PT, R24, RZ, PT, P1 ;  /* 0x000000ff1800720c */ /* 0x000fe20003f25310 */
[----:B--2---:R0:W-:Y:S02]  /*0410*/  STS.128 [UR4+-0x20], R20 ;  /* 0xffffe014ff007988 */ /* 0x0041e40008000c04 */
[----:B0-----:R-:W-:Y:S02]  /*0420*/  IADD3 R20, P3, PT, R26, 0x40, RZ ;  /* 0x000000401a147810 */ /* 0x001fe40007f7e0ff */
[----:B---3--:R0:W-:Y:S03]  /*0430*/  STS.128 [UR4+-0x10], R4 ;  /* 0xfffff004ff007988 */ /* 0x0081e60008000c04 */
[----:B------:R-:W-:Y:S01]  /*0440*/  IMAD.X R21, RZ, RZ, R27, P3 ;  /* 0x000000ffff157224 */ /* 0x000fe200018e061b */
[----:B----4-:R0:W-:Y:S04]  /*0450*/  STS.128 [UR4], R8 ;  /* 0x00000008ff007988 */ /* 0x0101e80008000c04 */
[----:B-----5:R0:W-:Y:S01]  /*0460*/  STS.128 [UR4+0x10], R12 ;  /* 0x0000100cff007988 */ /* 0x0201e20008000c04 */
[----:B------:R-:W-:Y:S01]  /*0470*/  UIADD3 UR4, UPT, UPT, UR4, 0x40, URZ ;  /* 0x0000004004047890 */ /* 0x000fe2000fffe0ff */
[----:B------:R-:W-:Y:S11]  /*0480*/  @P1 BRA `(.L_x_6) ;  /* 0xfffffffc00881947 */ /* 0x000ff6000383ffff */
.L_x_5:
[----:B0-----:R-:W-:Y:S01]  /*0490*/  IMAD.X R14, RZ, RZ, -0x1, P2 ;  /* 0xffffffffff0e7424 */ /* 0x001fe200010e06ff */
[----:B------:R-:W-:Y:S06]  /*04a0*/  @!P0 BRA `(.L_x_4) ;  /* 0x0000000800508947 */ /* 0x000fec0003800000 */
[----:B------:R-:W-:Y:S02]  /*04b0*/  ISETP.GE.U32.AND P0, PT, R28, 0x8, PT ;  /* 0x000000081c00780c */ /* 0x000fe40003f06070 */
[----:B------:R-:W-:Y:S02]  /*04c0*/  LOP3.LUT R21, R3, 0x7, RZ, 0xc0, !PT ;  /* 0x0000000703157812 */ /* 0x000fe400078ec0ff */
[----:B------:R-:W-:Y:S02]  /*04d0*/  ISETP.GE.U32.AND.EX P0, PT, RZ, RZ, PT, P0 ;  /* 0x000000ffff00720c */ /* 0x000fe40003f06100 */
[----:B------:R-:W-:-:S04]  /*04e0*/  ISETP.NE.U32.AND P1, PT, R21, RZ, PT ;  /* 0x000000ff1500720c */ /* 0x000fc80003f25070 */
[----:B------:R-:W-:-:S07]  /*04f0*/  ISETP.NE.AND.EX P1, PT, RZ, RZ, PT, P1 ;  /* 0x000000ffff00720c */ /* 0x000fce0003f25310 */
[----:B------:R-:W-:Y:S06]  /*0500*/  @!P0 BRA `(.L_x_7) ;  /* 0x0000000000548947 */ /* 0x000fec0003800000 */
[----:B------:R-:W0:Y:S01]  /*0510*/  LDCU.64 UR4, c[0x0][0x380] ;  /* 0x00007000ff0477ac */ /* 0x000e220008000a00 */
[----:B------:R-:W-:-:S05]  /*0520*/  IADD3 R4, P0, PT, R16, R25, RZ ;  /* 0x0000001910047210 */ /* 0x000fca0007f1e0ff */
[----:B------:R-:W-:Y:S01]  /*0530*/  IMAD.X R5, R17, 0x1, R14, P0 ;  /* 0x0000000111057824 */ /* 0x000fe200000e060e */
[----:B0-----:R-:W-:-:S04]  /*0540*/  LEA R12, P0, R4, UR4, 0x2 ;  /* 0x00000004040c7c11 */ /* 0x001fc8000f8010ff */
[----:B------:R-:W-:-:S05]  /*0550*/  LEA.HI.X R13, R4, UR5, R5, 0x2, P0 ;  /* 0x00000005040d7c11 */ /* 0x000fca00080f1405 */
[----:B------:R-:W2:Y:S04]  /*0560*/  LDG.E R4, desc[UR6][R12.64] ;  /* 0x000000060c047981 */ /* 0x000ea8000c1e1900 */
[----:B------:R-:W2:Y:S04]  /*0570*/  LDG.E R5, desc[UR6][R12.64+0x4] ;  /* 0x000004060c057981 */ /* 0x000ea8000c1e1900 */
[----:B------:R-:W2:Y:S04]  /*0580*/  LDG.E R6, desc[UR6][R12.64+0x8] ;  /* 0x000008060c067981 */ /* 0x000ea8000c1e1900 */
[----:B------:R-:W2:Y:S04]  /*0590*/  LDG.E R7, desc[UR6][R12.64+0xc] ;  /* 0x00000c060c077981 */ /* 0x000ea8000c1e1900 */
[----:B------:R-:W3:Y:S04]  /*05a0*/  LDG.E R8, desc[UR6][R12.64+0x10] ;  /* 0x000010060c087981 */ /* 0x000ee8000c1e1900 */
[----:B------:R-:W3:Y:S04]  /*05b0*/  LDG.E R9, desc[UR6][R12.64+0x14] ;  /* 0x000014060c097981 */ /* 0x000ee8000c1e1900 */
[----:B------:R-:W3:Y:S04]  /*05c0*/  LDG.E R10, desc[UR6][R12.64+0x18] ;  /* 0x000018060c0a7981 */ /* 0x000ee8000c1e1900 */
[----:B------:R-:W3:Y:S01]  /*05d0*/  LDG.E R11, desc[UR6][R12.64+0x1c] ;  /* 0x00001c060c0b7981 */ /* 0x000ee2000c1e1900 */
[----:B------:R-:W-:Y:S01]  /*05e0*/  MOV R15, 0x400 ;  /* 0x00000400000f7802 */ /* 0x000fe20000000f00 */
[----:B------:R-:W0:Y:S03]  /*05f0*/  S2R R20, SR_CgaCtaId ;  /* 0x0000000000147919 */ /* 0x000e260000008800 */
[----:B0-----:R-:W-:-:S05]  /*0600*/  LEA R15, R20, R15, 0x18 ;  /* 0x0000000f140f7211 */ /* 0x001fca00078ec0ff */
[C---:B------:R-:W-:Y:S01]  /*0610*/  IMAD R15, R16.reuse, 0x4, R15 ;  /* 0x00000004100f7824 */ /* 0x040fe200078e020f */
[----:B------:R-:W-:-:S05]  /*0620*/  IADD3 R16, P0, PT, R16, 0x8, RZ ;  /* 0x0000000810107810 */ /* 0x000fca0007f1e0ff */
[----:B------:R-:W-:Y:S01]  /*0630*/  IMAD.X R17, RZ, RZ, R17, P0 ;  /* 0x000000ffff117224 */ /* 0x000fe200000e0611 */
[----:B--2---:R0:W-:Y:S04]  /*0640*/  STS.128 [R15], R4 ;  /* 0x000000040f007388 */ /* 0x0041e80000000c00 */
[----:B---3--:R0:W-:Y:S03]  /*0650*/  STS.128 [R15+0x10], R8 ;  /* 0x000010080f007388 */ /* 0x0081e60000000c00 */
.L_x_7:
[----:B------:R-:W-:Y:S05]  /*0660*/  @!P1 BRA `(.L_x_4) ;  /* 0x0000000400e09947 */ /* 0x000fea0003800000 */
[----:B------:R-:W-:-:S04]  /*0670*/  ISETP.GE.U32.AND P0, PT, R21, 0x4, PT ;  /* 0x000000041500780c */ /* 0x000fc80003f06070 */
[----:B------:R-:W-:-:S13]  /*0680*/  ISETP.GE.U32.AND.EX P0, PT, RZ, RZ, PT, P0 ;  /* 0x000000ffff00720c */ /* 0x000fda0003f06100 */
[----:B0-----:R-:W0:Y:S01]  /*0690*/  @P0 LDC.64 R8, c[0x0][0x380] ;  /* 0x0000e000ff080b82 */ /* 0x001e220000000a00 */
[----:B------:R-:W-:-:S05]  /*06a0*/  @P0 IADD3 R25, P1, PT, R16, R25, RZ ;  /* 0x0000001910190210 */ /* 0x000fca0007f3e0ff */
[----:B------:R-:W-:Y:S01]  /*06b0*/  @P0 IMAD.X R14, R17, 0x1, R14, P1 ;  /* 0x00000001110e0824 */ /* 0x000fe200008e060e */
[----:B0-----:R-:W-:-:S04]  /*06c0*/  @P0 LEA R8, P1, R25, R8, 0x2 ;  /* 0x0000000819080211 */ /* 0x001fc800078210ff */
[----:B------:R-:W-:-:S05]  /*06d0*/  @P0 LEA.HI.X R9, R25, R9, R14, 0x2, P1 ;  /* 0x0000000919090211 */ /* 0x000fca00008f140e */
[----:B------:R-:W2:Y:S04]  /*06e0*/  @P0 LDG.E R4, desc[UR6][R8.64] ;  /* 0x0000000608040981 */ /* 0x000ea8000c1e1900 */
[----:B------:R-:W2:Y:S04]  /*06f0*/  @P0 LDG.E R5, desc[UR6][R8.64+0x4] ;  /* 0x0000040608050981 */ /* 0x000ea8000c1e1900 */
[----:B------:R-:W2:Y:S04]  /*0700*/  @P0 LDG.E R6, desc[UR6][R8.64+0x8] ;  /* 0x0000080608060981 */ /* 0x000ea8000c1e1900 */
[----:B------:R-:W2:Y:S01]  /*0710*/  @P0 LDG.E R7, desc[UR6][R8.64+0xc] ;  /* 0x00000c0608070981 */ /* 0x000ea2000c1e1900 */
[----:B------:R-:W-:Y:S01]  /*0720*/  @P0 MOV R10, 0x400 ;  /* 0x00000400000a0802 */ /* 0x000fe20000000f00 */
[----:B------:R-:W0:Y:S03]  /*0730*/  @P0 S2R R11, SR_CgaCtaId ;  /* 0x00000000000b0919 */ /* 0x000e260000008800 */
[----:B0-----:R-:W-:-:S02]  /*0740*/  @P0 LEA R11, R11, R10, 0x18 ;  /* 0x0000000a0b0b0211 */ /* 0x001fc400078ec0ff */
[----:B------:R-:W-:-:S03]  /*0750*/  LOP3.LUT R10, R3, 0x3, RZ, 0xc0, !PT ;  /* 0x00000003030a7812 */ /* 0x000fc600078ec0ff */
[----:B------:R-:W-:Y:S01]  /*0760*/  @P0 IMAD R12, R16, 0x4, R11 ;  /* 0x00000004100c0824 */ /* 0x000fe200078e020b */
[----:B------:R-:W-:Y:S01]  /*0770*/  ISETP.NE.U32.AND P1, PT, R10, RZ, PT ;  /* 0x000000ff0a00720c */ /* 0x000fe20003f25070 */
[----:B------:R-:W-:Y:S01]  /*0780*/  IMAD.MOV.U32 R11, RZ, RZ, RZ ;  /* 0x000000ffff0b7224 */ /* 0x000fe200078e00ff */
[----:B------:R-:W-:-:S04]  /*0790*/  @P0 IADD3 R16, P2, PT, R16, 0x4, RZ ;  /* 0x0000000410100810 */ /* 0x000fc80007f5e0ff */
[----:B------:R-:W-:Y:S01]  /*07a0*/  ISETP.NE.AND.EX P1, PT, R11, RZ, PT, P1 ;  /* 0x000000ff0b00720c */ /* 0x000fe20003f25310 */
[----:B------:R-:W-:Y:S01]  /*07b0*/  @P0 IMAD.X R17, RZ, RZ, R17, P2 ;  /* 0x000000ffff110224 */ /* 0x000fe200010e0611 */
[----:B--2---:R1:W-:Y:S11]  /*07c0*/  @P0 STS.128 [R12], R4 ;  /* 0x000000040c000388 */ /* 0x0043f60000000c00 */
[----:B------:R-:W-:Y:S05]  /*07d0*/  @!P1 BRA `(.L_x_4) ;  /* 0x0000000400849947 */ /* 0x000fea0003800000 */
[----:B-1----:R-:W0:Y:S01]  /*07e0*/  S2R R6, SR_CgaCtaId ;  /* 0x0000000000067919 */ /* 0x002e220000008800 */
[----:B------:R-:W1:Y:S01]  /*07f0*/  LDCU.64 UR4, c[0x0][0x380] ;  /* 0x00007000ff0477ac */ /* 0x000e620008000a00 */
[----:B------:R-:W-:Y:S02]  /*0800*/  MOV R5, 0x400 ;  /* 0x0000040000057802 */ /* 0x000fe40000000f00 */
[----:B------:R-:W-:-:S04]  /*0810*/  IADD3 R3, P0, P1, -R3, R16, R2 ;  /* 0x0000001003037210 */ /* 0x000fc8000791e102 */
[----:B-1----:R-:W-:Y:S02]  /*0820*/  LEA R4, P2, R3, UR4, 0x2 ;  /* 0x0000000403047c11 */ /* 0x002fe4000f8410ff */
[----:B0-----:R-:W-:Y:S02]  /*0830*/  LEA R5, R6, R5, 0x18 ;  /* 0x0000000506057211 */ /* 0x001fe400078ec0ff */
[----:B------:R-:W-:-:S03]  /*0840*/  IADD3.X R6, PT, PT, R17, -0x1, RZ, P0, P1 ;  /* 0xffffffff11067810 */ /* 0x000fc600007e24ff */
[----:B------:R-:W-:Y:S01]  /*0850*/  IMAD R16, R16, 0x4, R5 ;  /* 0x0000000410107824 */ /* 0x000fe200078e0205 */
[----:B------:R-:W-:-:S07]  /*0860*/  LEA.HI.X R5, R3, UR5, R6, 0x2, P2 ;  /* 0x0000000503057c11 */ /* 0x000fce00090f1406 */
.L_x_8:
[----:B------:R0:W2:Y:S01]  /*0870*/  LDG.E R3, desc[UR6][R4.64] ;  /* 0x0000000604037981 */ /* 0x0000a2000c1e1900 */
[----:B------:R-:W-:-:S04]  /*0880*/  IADD3 R10, P0, PT, R10, -0x1, RZ ;  /* 0xffffffff0a0a7810 */ /* 0x000fc80007f1e0ff */
[----:B------:R-:W-:Y:S02]  /*0890*/  IADD3.X R11, PT, PT, R11, -0x1, RZ, P0, !PT ;  /* 0xffffffff0b0b7810 */ /* 0x000fe400007fe4ff */
[----:B------:R-:W-:Y:S02]  /*08a0*/  ISETP.NE.U32.AND P0, PT, R10, RZ, PT ;  /* 0x000000ff0a00720c */ /* 0x000fe40003f05070 */
[----:B0-----:R-:W-:Y:S02]  /*08b0*/  IADD3 R4, P1, PT, R4, 0x4, RZ ;  /* 0x0000000404047810 */ /* 0x001fe40007f3e0ff */
[----:B------:R-:W-:-:S03]  /*08c0*/  ISETP.NE.AND.EX P0, PT, R11, RZ, PT, P0 ;  /* 0x000000ff0b00720c */ /* 0x000fc60003f05300 */
[----:B------:R-:W-:Y:S01]  /*08d0*/  IMAD.X R5, RZ, RZ, R5, P1 ;  /* 0x000000ffff057224 */ /* 0x000fe200008e0605 */
[----:B--2---:R0:W-:Y:S02]  /*08e0*/  STS [R16], R3 ;  /* 0x0000000310007388 */ /* 0x0041e40000000800 */
[----:B0-----:R-:W-:-:S07]  /*08f0*/  VIADD R16, R16, 0x4 ;  /* 0x0000000410107836 */ /* 0x001fce0000000000 */
[----:B------:R-:W-:Y:S05]  /*0900*/  @P0 BRA `(.L_x_8) ;  /* 0xfffffffc00d80947 */ /* 0x000fea000383ffff */
[----:B------:R-:W-:Y:S05]  /*0910*/  BRA `(.L_x_4) ;  /* 0x0000000400347947 */ /* 0x000fea0003800000 */
.L_x_3:
[C---:B------:R-:W-:Y:S01]  /*0920*/  ISETP.GE.U32.AND P2, PT, R5.reuse, 0x10, PT ;  /* 0x000000100500780c */ /* 0x040fe20003f46070 */
[----:B------:R-:W-:Y:S01]  /*0930*/  IMAD.MOV.U32 R3, RZ, RZ, RZ ;  /* 0x000000ffff037224 */ /* 0x000fe200078e00ff */
[----:B------:R-:W-:-:S04]  /*0940*/  LOP3.LUT R10, R5, 0xf, RZ, 0xc0, !PT ;  /* 0x0000000f050a7812 */ /* 0x000fc800078ec0ff */
[----:B------:R-:W-:-:S04]  /*0950*/  ISETP.NE.U32.AND P0, PT, R10, RZ, PT ;  /* 0x000000ff0a00720c */ /* 0x000fc80003f05070 */
[----:B------:R-:W-:-:S03]  /*0960*/  ISETP.NE.AND.EX P1, PT, RZ, RZ, PT, P0 ;  /* 0x000000ffff00720c */ /* 0x000fc60003f25300 */
[----:B------:R-:W-:Y:S10]  /*0970*/  @!P2 BRA `(.L_x_9) ;  /* 0x000000000054a947 */ /* 0x000ff40003800000 */
[----:B------:R-:W0:Y:S01]  /*0980*/  S2UR UR5, SR_CgaCtaId ;  /* 0x00000000000579c3 */ /* 0x000e220000008800 */
[----:B------:R-:W-:Y:S01]  /*0990*/  LOP3.LUT R3, R5, 0xfffffff0, RZ, 0xc0, !PT ;  /* 0xfffffff005037812 */ /* 0x000fe200078ec0ff */
[----:B------:R-:W-:Y:S01]  /*09a0*/  UMOV UR4, 0x400 ;  /* 0x0000040000047882 */ /* 0x000fe20000000000 */
[----:B------:R-:W-:Y:S02]  /*09b0*/  IMAD.MOV.U32 R9, RZ, RZ, RZ ;  /* 0x000000ffff097224 */ /* 0x000fe400078e00ff */
[----:B------:R-:W-:Y:S02]  /*09c0*/  IMAD.MOV.U32 R4, RZ, RZ, 0x3f800000 ;  /* 0x3f800000ff047424 */ /* 0x000fe400078e00ff */
[----:B------:R-:W-:Y:S02]  /*09d0*/  IMAD.MOV.U32 R5, RZ, RZ, 0x3f800000 ;  /* 0x3f800000ff057424 */ /* 0x000fe400078e00ff */
[----:B------:R-:W-:Y:S02]  /*09e0*/  IMAD.MOV.U32 R6, RZ, RZ, 0x3f800000 ;  /* 0x3f800000ff067424 */ /* 0x000fe400078e00ff */
[----:B------:R-:W-:-:S02]  /*09f0*/  IMAD.MOV.U32 R7, RZ, RZ, 0x3f800000 ;  /* 0x3f800000ff077424 */ /* 0x000fc400078e00ff */
[----:B------:R-:W-:Y:S01]  /*0a00*/  IMAD.MOV.U32 R8, RZ, RZ, R3 ;  /* 0x000000ffff087224 */ /* 0x000fe200078e0003 */
[----:B0-----:R-:W-:-:S04]  /*0a10*/  ULEA UR4, UR5, UR4, 0x18 ;  /* 0x0000000405047291 */ /* 0x001fc8000f8ec0ff */
[----:B------:R-:W-:-:S12]  /*0a20*/  UIADD3 UR4, UPT, UPT, UR4, 0x20, URZ ;  /* 0x0000002004047890 */ /* 0x000fd8000fffe0ff */
.L_x_10:
[----:B------:R-:W-:Y:S01]  /*0a30*/  IADD3 R8, P0, PT, R8, -0x10, RZ ;  /* 0xfffffff008087810 */ /* 0x000fe20007f1e0ff */
[----:B0-----:R0:W-:Y:S03]  /*0a40*/  STS.128 [UR4+-0x20], R4 ;  /* 0xffffe004ff007988 */ /* 0x0011e60008000c04 */
[----:B------:R-:W-:Y:S01]  /*0a50*/  IADD3.X R9, PT, PT, R9, -0x1, RZ, P0, !PT ;  /* 0xffffffff09097810 */ /* 0x000fe200007fe4ff */
[----:B------:R0:W-:Y:S01]  /*0a60*/  STS.128 [UR4+-0x10], R4 ;  /* 0xfffff004ff007988 */ /* 0x0001e20008000c04 */
[----:B------:R-:W-:-:S03]  /*0a70*/  ISETP.NE.U32.AND P0, PT, R8, RZ, PT ;  /* 0x000000ff0800720c */ /* 0x000fc60003f05070 */
[----:B------:R0:W-:Y:S01]  /*0a80*/  STS.128 [UR4], R4 ;  /* 0x00000004ff007988 */ /* 0x0001e20008000c04 */
[----:B------:R-:W-:-:S03]  /*0a90*/  ISETP.NE.AND.EX P0, PT, R9, RZ, PT, P0 ;  /* 0x000000ff0900720c */ /* 0x000fc60003f05300 */
[----:B------:R0:W-:Y:S01]  /*0aa0*/  STS.128 [UR4+0x10], R4 ;  /* 0x00001004ff007988 */ /* 0x0001e20008000c04 */
[----:B------:R-:W-:-:S09]  /*0ab0*/  UIADD3 UR4, UPT, UPT, UR4, 0x40, URZ ;  /* 0x0000004004047890 */ /* 0x000fd2000fffe0ff */
[----:B------:R-:W-:Y:S05]  /*0ac0*/  @P0 BRA `(.L_x_10) ;  /* 0xfffffffc00d80947 */ /* 0x000fea000383ffff */
.L_x_9:
[----:B------:R-:W-:Y:S05]  /*0ad0*/  @!P1 BRA `(.L_x_4) ;  /* 0x0000000000c49947 */ /* 0x000fea0003800000 */
[----:B------:R-:W1:Y:S01]  /*0ae0*/  LDCU UR5, c[0x0][0x39c] ;  /* 0x00007380ff0577ac */ /* 0x000e620008000800 */
[----:B------:R-:W-:-:S04]  /*0af0*/  ISETP.GE.U32.AND P0, PT, R10, 0x8, PT ;  /* 0x000000080a00780c */ /* 0x000fc80003f06070 */
[----:B------:R-:W-:Y:S01]  /*0b00*/  ISETP.GE.U32.AND.EX P0, PT, RZ, RZ, PT, P0 ;  /* 0x000000ffff00720c */ /* 0x000fe20003f06100 */
[----:B-1----:R-:W-:-:S04]  /*0b10*/  ULOP3.LUT UR4, UR5, 0x7, URZ, 0xc0, !UPT ;  /* 0x0000000705047892 */ /* 0x002fc8000f8ec0ff */
[----:B------:R-:W-:-:S04]  /*0b20*/  UISETP.NE.U32.AND UP0, UPT, UR4, URZ, UPT ;  /* 0x000000ff0400728c */ /* 0x000fc8000bf05070 */
[----:B------:R-:W-:-:S04]  /*0b30*/  UISETP.NE.AND.EX UP0, UPT, URZ, URZ, UPT, UP0 ;  /* 0x000000ffff00728c */ /* 0x000fc8000bf05300 */
[----:B------:R-:W-:Y:S07]  /*0b40*/  @!P0 BRA `(.L_x_11) ;  /* 0x00000000002c8947 */ /* 0x000fee0003800000 */
[----:B0-----:R-:W0:Y:S01]  /*0b50*/  S2R R6, SR_CgaCtaId ;  /* 0x0000000000067919 */ /* 0x001e220000008800 */
[----:B------:R-:W-:Y:S01]  /*0b60*/  MOV R5, 0x400 ;  /* 0x0000040000057802 */ /* 0x000fe20000000f00 */
[----:B------:R-:W-:Y:S02]  /*0b70*/  IMAD.MOV.U32 R4, RZ, RZ, 0x3f800000 ;  /* 0x3f800000ff047424 */ /* 0x000fe400078e00ff */
[----:B------:R-:W-:Y:S01]  /*0b80*/  IMAD.MOV.U32 R7, RZ, RZ, 0x3f800000 ;  /* 0x3f800000ff077424 */ /* 0x000fe200078e00ff */
[----:B0-----:R-:W-:Y:S01]  /*0b90*/  LEA R8, R6, R5, 0x18 ;  /* 0x0000000506087211 */ /* 0x001fe200078ec0ff */
[----:B------:R-:W-:Y:S02]  /*0ba0*/  IMAD.MOV.U32 R5, RZ, RZ, 0x3f800000 ;  /* 0x3f800000ff057424 */ /* 0x000fe400078e00ff */
[----:B------:R-:W-:Y:S02]  /*0bb0*/  IMAD.MOV.U32 R6, RZ, RZ, 0x3f800000 ;  /* 0x3f800000ff067424 */ /* 0x000fe400078e00ff */
[----:B------:R-:W-:-:S02]  /*0bc0*/  IMAD R8, R3, 0x4, R8 ;  /* 0x0000000403087824 */ /* 0x000fc400078e0208 */
[----:B------:R-:W-:-:S03]  /*0bd0*/  VIADD R3, R3, 0x8 ;  /* 0x0000000803037836 */ /* 0x000fc60000000000 */
[----:B------:R1:W-:Y:S04]  /*0be0*/  STS.128 [R8], R4 ;  /* 0x0000000408007388 */ /* 0x0003e80000000c00 */
[----:B------:R1:W-:Y:S02]  /*0bf0*/  STS.128 [R8+0x10], R4 ;  /* 0x0000100408007388 */ /* 0x0003e40000000c00 */
.L_x_11:
[----:B------:R-:W-:Y:S05]  /*0c00*/  BRA.U !UP0, `(.L_x_4) ;  /* 0x0000000108787547 */ /* 0x000fea000b800000 */
[----:B------:R-:W-:Y:S02]  /*0c10*/  UISETP.GE.U32.AND UP0, UPT, UR4, 0x4, UPT ;  /* 0x000000040400788c */ /* 0x000fe4000bf06070 */
[----:B------:R-:W-:Y:S02]  /*0c20*/  ULOP3.LUT UR5, UR5, 0x3, URZ, 0xc0, !UPT ;  /* 0x0000000305057892 */ /* 0x000fe4000f8ec0ff */
[----:B------:R-:W-:Y:S02]  /*0c30*/  UISETP.GE.U32.AND.EX UP0, UPT, URZ, URZ, UPT, UP0 ;  /* 0x000000ffff00728c */ /* 0x000fe4000bf06100 */
[----:B------:R-:W-:Y:S01]  /*0c40*/  UISETP.NE.U32.AND UP1, UPT, UR5, URZ, UPT ;  /* 0x000000ff0500728c */ /* 0x000fe2000bf25070 */
[----:B------:R-:W-:-:S03]  /*0c50*/  UMOV UR4, URZ ;  /* 0x000000ff00047c82 */ /* 0x000fc60008000000 */
[----:B------:R-:W-:-:S03]  /*0c60*/  UISETP.NE.AND.EX UP1, UPT, UR4, URZ, UPT, UP1 ;  /* 0x000000ff0400728c */ /* 0x000fc6000bf25310 */
[----:B------:R-:W-:Y:S08]  /*0c70*/  BRA.U !UP0, `(.L_x_12) ;  /* 0x0000000108287547 */ /* 0x000ff0000b800000 */
[----:B01----:R-:W0:Y:S01]  /*0c80*/  S2R R6, SR_CgaCtaId ;  /* 0x0000000000067919 */ /* 0x003e220000008800 */
        /* <DEDUP_REMOVED lines=9> */
.L_x_12:
[----:B------:R-:W-:Y:S05]  /*0d20*/  BRA.U !UP1, `(.L_x_4) ;  /* 0x0000000109307547 */ /* 0x000fea000b800000 */
[----:B012---:R-:W0:Y:S01]  /*0d30*/  S2R R5, SR_CgaCtaId ;  /* 0x0000000000057919 */ /* 0x007e220000008800 */
[----:B------:R-:W-:Y:S01]  /*0d40*/  MOV R4, 0x400 ;  /* 0x0000040000047802 */ /* 0x000fe20000000f00 */
[----:B------:R-:W-:-:S03]  /*0d50*/  IMAD.MOV.U32 R6, RZ, RZ, 0x3f800000 ;  /* 0x3f800000ff067424 */ /* 0x000fc600078e00ff */
[----:B0-----:R-:W-:-:S05]  /*0d60*/  LEA R4, R5, R4, 0x18 ;  /* 0x0000000405047211 */ /* 0x001fca00078ec0ff */
[----:B------:R-:W-:-:S07]  /*0d70*/  IMAD R3, R3, 0x4, R4 ;  /* 0x0000000403037824 */ /* 0x000fce00078e0204 */
.L_x_13:
[----:B------:R-:W-:Y:S01]  /*0d80*/  UIADD3 UR5, UP0, UPT, UR5, -0x1, URZ ;  /* 0xffffffff05057890 */ /* 0x000fe2000ff1e0ff */
[----:B------:R0:W-:Y:S03]  /*0d90*/  STS [R3], R6 ;  /* 0x0000000603007388 */ /* 0x0001e60000000800 */
[----:B------:R-:W-:Y:S02]  /*0da0*/  UIADD3.X UR4, UPT, UPT, UR4, -0x1, URZ, UP0, !UPT ;  /* 0xffffffff04047890 */ /* 0x000fe400087fe4ff */
[----:B------:R-:W-:-:S04]  /*0db0*/  UISETP.NE.U32.AND UP0, UPT, UR5, URZ, UPT ;  /* 0x000000ff0500728c */ /* 0x000fc8000bf05070 */
[----:B------:R-:W-:Y:S01]  /*0dc0*/  UISETP.NE.AND.EX UP0, UPT, UR4, URZ, UPT, UP0 ;  /* 0x000000ff0400728c */ /* 0x000fe2000bf05300 */
[----:B0-----:R-:W-:-:S08]  /*0dd0*/  VIADD R3, R3, 0x4 ;  /* 0x0000000403037836 */ /* 0x001fd00000000000 */
[----:B------:R-:W-:Y:S05]  /*0de0*/  BRA.U UP0, `(.L_x_13) ;  /* 0xfffffffd00e47547 */ /* 0x000fea000b83ffff */
.L_x_4:
[----:B------:R-:W-:Y:S05]  /*0df0*/  BSYNC.RECONVERGENT B1 ;  /* 0x0000000000017941 */ /* 0x000fea0003800200 */
.L_x_2:
[----:B------:R-:W0:Y:S01]  /*0e00*/  LDCU.64 UR4, c[0x0][0x380] ;  /* 0x00007000ff0477ac */ /* 0x000e220008000a00 */
[----:B------:R-:W3:Y:S01]  /*0e10*/  LDCU UR9, c[0x0][0x39c] ;  /* 0x00007380ff0977ac */ /* 0x000ee20008000800 */
[----:B012---:R-:W-:-:S04]  /*0e20*/  LEA R6, P0, R2, UR4, 0x2 ;  /* 0x0000000402067c11 */ /* 0x007fc8000f8010ff */
[----:B------:R-:W-:-:S05]  /*0e30*/  LEA.HI.X R7, R2, UR5, RZ, 0x2, P0 ;  /* 0x0000000502077c11 */ /* 0x000fca00080f14ff */
[----:B------:R-:W2:Y:S01]  /*0e40*/  LDG.E R6, desc[UR6][R6.64] ;  /* 0x0000000606067981 */ /* 0x000ea2000c1e1900 */
[----:B------:R-:W0:Y:S01]  /*0e50*/  S2UR UR5, SR_CgaCtaId ;  /* 0x00000000000579c3 */ /* 0x000e220000008800 */
[----:B------:R-:W-:Y:S01]  /*0e60*/  UMOV UR4, 0x400 ;  /* 0x0000040000047882 */ /* 0x000fe20000000000 */
[----:B---3--:R-:W-:Y:S01]  /*0e70*/  IMAD.U32 R5, RZ, RZ, UR9 ;  /* 0x00000009ff057e24 */ /* 0x008fe2000f8e00ff */
[----:B0-----:R-:W-:-:S06]  /*0e80*/  ULEA UR4, UR5, UR4, 0x18 ;  /* 0x0000000405047291 */ /* 0x001fcc000f8ec0ff */
[----:B------:R-:W-:-:S04]  /*0e90*/  IMAD.U32 R3, RZ, RZ, UR4 ;  /* 0x00000004ff037e24 */ /* 0x000fc8000f8e00ff */
[----:B------:R-:W-:-:S05]  /*0ea0*/  IMAD R9, R5, 0x4, R3 ;  /* 0x0000000405097824 */ /* 0x000fca00078e0203 */
[----:B--2---:R0:W-:Y:S01]  /*0eb0*/  STS [R9], R6 ;  /* 0x0000000609007388 */ /* 0x0041e20000000800 */
[----:B------:R-:W-:Y:S05]  /*0ec0*/  BRA `(.L_x_14) ;  /* 0x0000001000307947 */ /* 0x000fea0003800000 */
.L_x_1:
[----:B------:R-:W-:-:S06]  /*0ed0*/  UIADD3 UR4, UPT, UPT, UR8, -0x1, URZ ;  /* 0xffffffff08047890 */ /* 0x000fcc000fffe0ff */
[----:B------:R-:W-:-:S13]  /*0ee0*/  ISETP.NE.AND P0, PT, R0, UR4, PT ;  /* 0x0000000400007c0c */ /* 0x000fda000bf05270 */
[----:B------:R-:W-:Y:S05]  /*0ef0*/  @P0 BRA `(.L_x_15) ;  /* 0x0000000c00f80947 */ /* 0x000fea0003800000 */
[----:B------:R-:W0:Y:S01]  /*0f00*/  LDCU UR4, c[0x0][0x398] ;  /* 0x00007300ff0477ac */ /* 0x000e220008000800 */
[----:B------:R-:W-:Y:S01]  /*0f10*/  IADD3 R3, P1, PT, R2, R5, RZ ;  /* 0x0000000502037210 */ /* 0x000fe20007f3e0ff */
[----:B------:R-:W-:Y:S03]  /*0f20*/  BSSY.RECONVERGENT B1, `(.L_x_16) ;  /* 0x00000ed000017945 */ /* 0x000fe60003800200 */
[----:B0-----:R-:W-:Y:S01]  /*0f30*/  ISETP.GE.U32.AND P0, PT, R3, UR4, PT ;  /* 0x0000000403007c0c */ /* 0x001fe2000bf06070 */
[----:B------:R-:W-:-:S05]  /*0f40*/  IMAD.X R3, RZ, RZ, RZ, P1 ;  /* 0x000000ffff037224 */ /* 0x000fca00008e06ff */
[----:B------:R-:W-:-:S13]  /*0f50*/  ISETP.GE.U32.AND.EX P0, PT, R3, RZ, PT, P0 ;  /* 0x000000ff0300720c */ /* 0x000fda0003f06100 */
[----:B------:R-:W-:Y:S05]  /*0f60*/  @!P0 BRA `(.L_x_17) ;  /* 0x0000000400388947 */ /* 0x000fea0003800000 */
[----:B------:R-:W-:-:S13]  /*0f70*/  ISETP.NE.AND P0, PT, R5, RZ, PT ;  /* 0x000000ff0500720c */ /* 0x000fda0003f05270 */
[----:B------:R-:W-:Y:S05]  /*0f80*/  @!P0 BRA `(.L_x_18) ;  /* 0x0000000c00988947 */ /* 0x000fea0003800000 */
[C---:B------:R-:W-:Y:S01]  /*0f90*/  ISETP.GE.U32.AND P2, PT, R5.reuse, 0x8, PT ;  /* 0x000000080500780c */ /* 0x040fe20003f46070 */
[----:B------:R-:W-:Y:S01]  /*0fa0*/  IMAD.MOV.U32 R6, RZ, RZ, RZ ;  /* 0x000000ffff067224 */ /* 0x000fe200078e00ff */
[----:B------:R-:W-:-:S04]  /*0fb0*/  LOP3.LUT R9, R5, 0x7, RZ, 0xc0, !PT ;  /* 0x0000000705097812 */ /* 0x000fc800078ec0ff */
[----:B------:R-:W-:-:S04]  /*0fc0*/  ISETP.NE.U32.AND P0, PT, R9, RZ, PT ;  /* 0x000000ff0900720c */ /* 0x000fc80003f05070 */
[----:B------:R-:W-:-:S03]  /*0fd0*/  ISETP.NE.AND.EX P1, PT, RZ, RZ, PT, P0 ;  /* 0x000000ffff00720c */ /* 0x000fc60003f25300 */
[----:B------:R-:W-:Y:S10]  /*0fe0*/  @!P2 BRA `(.L_x_19) ;  /* 0x000000000060a947 */ /* 0x000ff40003800000 */
[----:B------:R-:W0:Y:S01]  /*0ff0*/  S2R R7, SR_CgaCtaId ;  /* 0x0000000000077919 */ /* 0x000e220000008800 */
[----:B------:R-:W-:Y:S01]  /*1000*/  MOV R4, 0x400 ;  /* 0x0000040000047802 */ /* 0x000fe20000000f00 */
[C---:B------:R-:W-:Y:S01]  /*1010*/  VIADD R3, R5.reuse, UR8 ;  /* 0x0000000805037c36 */ /* 0x040fe20008000000 */
[----:B------:R-:W-:Y:S01]  /*1020*/  LOP3.LUT R6, R5, 0xfffffff8, RZ, 0xc0, !PT ;  /* 0xfffffff805067812 */ /* 0x000fe200078ec0ff */
[----:B------:R-:W-:Y:S02]  /*1030*/  IMAD.MOV.U32 R5, RZ, RZ, RZ ;  /* 0x000000ffff057224 */ /* 0x000fe400078e00ff */
[----:B------:R-:W-:Y:S01]  /*1040*/  IMAD.MOV.U32 R8, RZ, RZ, 0x3f800000 ;  /* 0x3f800000ff087424 */ /* 0x000fe200078e00ff */
[----:B0-----:R-:W-:-:S05]  /*1050*/  LEA R4, R7, R4, 0x18 ;  /* 0x0000000407047211 */ /* 0x001fca00078ec0ff */
[----:B------:R-:W-:Y:S02]  /*1060*/  IMAD R3, R3, 0x4, R4 ;  /* 0x0000000403037824 */ /* 0x000fe400078e0204 */
[----:B------:R-:W-:Y:S02]  /*1070*/  IMAD.MOV.U32 R4, RZ, RZ, R6 ;  /* 0x000000ffff047224 */ /* 0x000fe400078e0006 */
[----:B------:R-:W-:-:S07]  /*1080*/  VIADD R3, R3, 0x10 ;  /* 0x0000001003037836 */ /* 0x000fce0000000000 */
.L_x_20:
[----:B------:R-:W-:Y:S01]  /*1090*/  IADD3 R4, P0, PT, R4, -0x8, RZ ;  /* 0xfffffff804047810 */ /* 0x000fe20007f1e0ff */
[----:B------:R-:W-:Y:S03]  /*10a0*/  STS [R3+-0x10], R8 ;  /* 0xfffff00803007388 */ /* 0x000fe60000000800 */
[----:B------:R-:W-:Y:S01]  /*10b0*/  IADD3.X R5, PT, PT, R5, -0x1, RZ, P0, !PT ;  /* 0xffffffff05057810 */ /* 0x000fe200007fe4ff */
[----:B------:R-:W-:Y:S01]  /*10c0*/  STS [R3+-0xc], R8 ;  /* 0xfffff40803007388 */ /* 0x000fe20000000800 */
[----:B------:R-:W-:-:S03]  /*10d0*/  ISETP.NE.U32.AND P0, PT, R4, RZ, PT ;  /* 0x000000ff0400720c */ /* 0x000fc60003f05070 */
[----:B------:R-:W-:Y:S01]  /*10e0*/  STS [R3+-0x8], R8 ;  /* 0xfffff80803007388 */ /* 0x000fe20000000800 */
[----:B------:R-:W-:-:S03]  /*10f0*/  ISETP.NE.AND.EX P0, PT, R5, RZ, PT, P0 ;  /* 0x000000ff0500720c */ /* 0x000fc60003f05300 */
[----:B------:R-:W-:Y:S04]  /*1100*/  STS [R3+-0x4], R8 ;  /* 0xfffffc0803007388 */ /* 0x000fe80000000800 */
[----:B------:R-:W-:Y:S04]  /*1110*/  STS [R3], R8 ;  /* 0x0000000803007388 */ /* 0x000fe80000000800 */
[----:B------:R-:W-:Y:S04]  /*1120*/  STS [R3+0x4], R8 ;  /* 0x0000040803007388 */ /* 0x000fe80000000800 */
[----:B------:R-:W-:Y:S04]  /*1130*/  STS [R3+0x8], R8 ;  /* 0x0000080803007388 */ /* 0x000fe80000000800 */
[----:B------:R0:W-:Y:S02]  /*1140*/  STS [R3+0xc], R8 ;  /* 0x00000c0803007388 */ /* 0x0001e40000000800 */
[----:B0-----:R-:W-:Y:S01]  /*1150*/  VIADD R3, R3, 0x20 ;  /* 0x0000002003037836 */ /* 0x001fe20000000000 */
[----:B------:R-:W-:Y:S06]  /*1160*/  @P0 BRA `(.L_x_20) ;  /* 0xfffffffc00c80947 */ /* 0x000fec000383ffff */
.L_x_19:
[----:B------:R-:W-:Y:S05]  /*1170*/  @!P1 BRA `(.L_x_18) ;  /* 0x0000000c001c9947 */ /* 0x000fea0003800000 */
[----:B------:R-:W0:Y:S01]  /*1180*/  LDCU UR5, c[0x0][0x39c] ;  /* 0x00007380ff0577ac */ /* 0x000e220008000800 */
[----:B------:R-:W-:-:S04]  /*1190*/  ISETP.GE.U32.AND P0, PT, R9, 0x4, PT ;  /* 0x000000040900780c */ /* 0x000fc80003f06070 */
[----:B------:R-:W-:Y:S01]  /*11a0*/  ISETP.GE.U32.AND.EX P0, PT, RZ, RZ, PT, P0 ;  /* 0x000000ffff00720c */ /* 0x000fe20003f06100 */
[----:B0-----:R-:W-:Y:S02]  /*11b0*/  ULOP3.LUT UR9, UR5, 0x3, URZ, 0xc0, !UPT ;  /* 0x0000000305097892 */ /* 0x001fe4000f8ec0ff */
[----:B------:R-:W-:Y:S02]  /*11c0*/  ULEA UR4, UR5, UR8, 0x1 ;  /* 0x0000000805047291 */ /* 0x000fe4000f8e08ff */
[----:B------:R-:W-:Y:S02]  /*11d0*/  UISETP.NE.U32.AND UP0, UPT, UR9, URZ, UPT ;  /* 0x000000ff0900728c */ /* 0x000fe4000bf05070 */
[----:B------:R-:W-:Y:S02]  /*11e0*/  UIADD3 UR4, UPT, UPT, UR4, -UR5, URZ ;  /* 0x8000000504047290 */ /* 0x000fe4000fffe0ff */
[----:B------:R-:W-:-:S04]  /*11f0*/  UISETP.NE.AND.EX UP0, UPT, URZ, URZ, UPT, UP0 ;  /* 0x000000ffff00728c */ /* 0x000fc8000bf05300 */
[----:B------:R-:W-:Y:S07]  /*1200*/  @!P0 BRA `(.L_x_21) ;  /* 0x00000000002c8947 */ /* 0x000fee0003800000 */
[----:B------:R-:W0:Y:S01]  /*1210*/  S2R R5, SR_CgaCtaId ;  /* 0x0000000000057919 */ /* 0x000e220000008800 */
[----:B------:R-:W-:Y:S01]  /*1220*/  MOV R4, 0x400 ;  /* 0x0000040000047802 */ /* 0x000fe20000000f00 */
[C---:B------:R-:W-:Y:S02]  /*1230*/  VIADD R3, R6.reuse, UR4 ;  /* 0x0000000406037c36 */ /* 0x040fe40008000000 */
[----:B------:R-:W-:Y:S02]  /*1240*/  IMAD.MOV.U32 R8, RZ, RZ, 0x3f800000 ;  /* 0x3f800000ff087424 */ /* 0x000fe400078e00ff */
[----:B------:R-:W-:Y:S01]  /*1250*/  VIADD R6, R6, 0x4 ;  /* 0x0000000406067836 */ /* 0x000fe20000000000 */
[----:B0-----:R-:W-:-:S05]  /*1260*/  LEA R4, R5, R4, 0x18 ;  /* 0x0000000405047211 */ /* 0x001fca00078ec0ff */
[----:B------:R-:W-:-:S05]  /*1270*/  IMAD R3, R3, 0x4, R4 ;  /* 0x0000000403037824 */ /* 0x000fca00078e0204 */
[----:B------:R0:W-:Y:S04]  /*1280*/  STS [R3], R8 ;  /* 0x0000000803007388 */ /* 0x0001e80000000800 */
[----:B------:R0:W-:Y:S04]  /*1290*/  STS [R3+0x4], R8 ;  /* 0x0000040803007388 */ /* 0x0001e80000000800 */
[----:B------:R0:W-:Y:S04]  /*12a0*/  STS [R3+0x8], R8 ;  /* 0x0000080803007388 */ /* 0x0001e80000000800 */
[----:B------:R0:W-:Y:S02]  /*12b0*/  STS [R3+0xc], R8 ;  /* 0x00000c0803007388 */ /* 0x0001e40000000800 */
.L_x_21:
[----:B------:R-:W-:Y:S05]  /*12c0*/  BRA.U !UP0, `(.L_x_18) ;  /* 0x0000000908c87547 */ /* 0x000fea000b800000 */
[----:B------:R-:W-:Y:S02]  /*12d0*/  UISETP.NE.U32.AND UP1, UPT, UR9, 0x1, UPT ;  /* 0x000000010900788c */ /* 0x000fe4000bf25070 */
[----:B------:R-:W-:Y:S02]  /*12e0*/  ULOP3.LUT UR5, UR5, 0x1, URZ, 0xc0, !UPT ;  /* 0x0000000105057892 */ /* 0x000fe4000f8ec0ff */
[----:B------:R-:W-:Y:S02]  /*12f0*/  UISETP.NE.AND.EX UP1, UPT, URZ, URZ, UPT, UP1 ;  /* 0x000000ffff00728c */ /* 0x000fe4000bf25310 */
[----:B------:R-:W-:-:S04]  /*1300*/  UISETP.NE.U32.AND UP0, UPT, UR5, 0x1, UPT ;  /* 0x000000010500788c */ /* 0x000fc8000bf05070 */
[----:B------:R-:W-:-:S03]  /*1310*/  UISETP.NE.U32.AND.EX UP0, UPT, URZ, URZ, UPT, UP0 ;  /* 0x000000ffff00728c */ /* 0x000fc6000bf05100 */
[----:B------:R-:W-:Y:S08]  /*1320*/  BRA.U !UP1, `(.L_x_22) ;  /* 0x0000000109247547 */ /* 0x000ff0000b800000 */
[----:B------:R-:W1:Y:S01]  /*1330*/  S2R R5, SR_CgaCtaId ;  /* 0x0000000000057919 */ /* 0x000e620000008800 */
[----:B------:R-:W-:Y:S01]  /*1340*/  MOV R4, 0x400 ;  /* 0x0000040000047802 */ /* 0x000fe20000000f00 */
[C---:B0-----:R-:W-:Y:S02]  /*1350*/  VIADD R3, R6.reuse, UR4 ;  /* 0x0000000406037c36 */ /* 0x041fe40008000000 */
[----:B------:R-:W-:Y:S02]  /*1360*/  IMAD.MOV.U32 R8, RZ, RZ, 0x3f800000 ;  /* 0x3f800000ff087424 */ /* 0x000fe400078e00ff */
[----:B------:R-:W-:Y:S01]  /*1370*/  VIADD R6, R6, 0x2 ;  /* 0x0000000206067836 */ /* 0x000fe20000000000 */
[----:B-1----:R-:W-:-:S05]  /*1380*/  LEA R4, R5, R4, 0x18 ;  /* 0x0000000405047211 */ /* 0x002fca00078ec0ff */
[----:B------:R-:W-:-:S05]  /*1390*/  IMAD R3, R3, 0x4, R4 ;  /* 0x0000000403037824 */ /* 0x000fca00078e0204 */
[----:B------:R1:W-:Y:S04]  /*13a0*/  STS [R3], R8 ;  /* 0x0000000803007388 */ /* 0x0003e80000000800 */
[----:B------:R1:W-:Y:S02]  /*13b0*/  STS [R3+0x4], R8 ;  /* 0x0000040803007388 */ /* 0x0003e40000000800 */
.L_x_22:
[----:B------:R-:W-:Y:S05]  /*13c0*/  BRA.U UP0, `(.L_x_18) ;  /* 0x0000000900887547 */ /* 0x000fea000b800000 */
[----:B------:R-:W2:Y:S01]  /*13d0*/  S2R R5, SR_CgaCtaId ;  /* 0x0000000000057919 */ /* 0x000ea20000008800 */
[----:B------:R-:W-:Y:S01]  /*13e0*/  MOV R4, 0x400 ;  /* 0x0000040000047802 */ /* 0x000fe20000000f00 */
[----:B01----:R-:W-:Y:S02]  /*13f0*/  VIADD R3, R6, UR4 ;  /* 0x0000000406037c36 */ /* 0x003fe40008000000 */
[----:B------:R-:W-:Y:S01]  /*1400*/  IMAD.MOV.U32 R6, RZ, RZ, 0x3f800000 ;  /* 0x3f800000ff067424 */ /* 0x000fe200078e00ff */
[----:B--2---:R-:W-:-:S05]  /*1410*/  LEA R4, R5, R4, 0x18 ;  /* 0x0000000405047211 */ /* 0x004fca00078ec0ff */
[----:B------:R-:W-:-:S05]  /*1420*/  IMAD R3, R3, 0x4, R4 ;  /* 0x0000000403037824 */ /* 0x000fca00078e0204 */
[----:B------:R2:W-:Y:S01]  /*1430*/  STS [R3], R6 ;  /* 0x0000000603007388 */ /* 0x0005e20000000800 */
[----:B------:R-:W-:Y:S05]  /*1440*/  BRA `(.L_x_18) ;  /* 0x0000000800687947 */ /* 0x000fea0003800000 */
.L_x_17:
[----:B------:R-:W-:-:S13]  /*1450*/  ISETP.NE.AND P0, PT, R5, RZ, PT ;  /* 0x000000ff0500720c */ /* 0x000fda0003f05270 */
[----:B------:R-:W-:Y:S05]  /*1460*/  @!P0 BRA `(.L_x_18) ;  /* 0x0000000800608947 */ /* 0x000fea0003800000 */
[C---:B------:R-:W-:Y:S01]  /*1470*/  ISETP.GE.U32.AND P1, PT, R5.reuse, 0x10, PT ;  /* 0x000000100500780c */ /* 0x040fe20003f26070 */
[----:B------:R-:W-:Y:S01]  /*1480*/  IMAD.MOV.U32 R3, RZ, RZ, RZ ;  /* 0x000000ffff037224 */ /* 0x000fe200078e00ff */
[----:B------:R-:W-:Y:S01]  /*1490*/  LOP3.LUT R22, R5, 0xf, RZ, 0xc0, !PT ;  /* 0x0000000f05167812 */ /* 0x000fe200078ec0ff */
[----:B------:R-:W-:-:S03]  /*14a0*/  IMAD.MOV.U32 R4, RZ, RZ, RZ ;  /* 0x000000ffff047224 */ /* 0x000fc600078e00ff */
[----:B------:R-:W-:-:S04]  /*14b0*/  ISETP.NE.U32.AND P0, PT, R22, RZ, PT ;  /* 0x000000ff1600720c */ /* 0x000fc80003f05070 */
[----:B------:R-:W-:-:S03]  /*14c0*/  ISETP.NE.AND.EX P0, PT, RZ, RZ, PT, P0 ;  /* 0x000000ffff00720c */ /* 0x000fc60003f05300 */
[----:B------:R-:W-:Y:S10]  /*14d0*/  @!P1 BRA `(.L_x_23) ;  /* 0x0000000000dc9947 */ /* 0x000ff40003800000 */
[----:B------:R-:W0:Y:S01]  /*14e0*/  S2R R6, SR_CgaCtaId ;  /* 0x0000000000067919 */ /* 0x000e220000008800 */
[----:B------:R-:W1:Y:S01]  /*14f0*/  LDCU.64 UR4, c[0x0][0x380] ;  /* 0x00007000ff0477ac */ /* 0x000e620008000a00 */
[----:B------:R-:W-:Y:S01]  /*1500*/  MOV R3, 0x400 ;  /* 0x0000040000037802 */ /* 0x000fe20000000f00 */
[C---:B------:R-:W-:Y:S02]  /*1510*/  VIADD R4, R5.reuse, UR8 ;  /* 0x0000000805047c36 */ /* 0x040fe40008000000 */
[----:B------:R-:W-:Y:S01]  /*1520*/  IMAD.MOV.U32 R8, RZ, RZ, RZ ;  /* 0x000000ffff087224 */ /* 0x000fe200078e00ff */
[----:B0-----:R-:W-:Y:S02]  /*1530*/  LEA R7, R6, R3, 0x18 ;  /* 0x0000000306077211 */ /* 0x001fe400078ec0ff */
[----:B-1----:R-:W-:Y:S02]  /*1540*/  LEA R6, P2, R2, UR4, 0x2 ;  /* 0x0000000402067c11 */ /* 0x002fe4000f8410ff */
[----:B------:R-:W-:Y:S01]  /*1550*/  LOP3.LUT R3, R5, 0xfffffff0, RZ, 0xc0, !PT ;  /* 0xfffffff005037812 */ /* 0x000fe200078ec0ff */
[----:B------:R-:W-:Y:S01]  /*1560*/  IMAD R7, R4, 0x4, R7 ;  /* 0x0000000404077824 */ /* 0x000fe200078e0207 */
[----:B------:R-:W-:Y:S01]  /*1570*/  IADD3 R6, P1, PT, R6, 0x20, RZ ;  /* 0x0000002006067810 */ /* 0x000fe20007f3e0ff */
[----:B------:R-:W-:Y:S01]  /*1580*/  IMAD.MOV.U32 R4, RZ, RZ, RZ ;  /* 0x000000ffff047224 */ /* 0x000fe200078e00ff */
[----:B------:R-:W-:Y:S01]  /*1590*/  LEA.HI.X R11, R2, UR5, RZ, 0x2, P2 ;  /* 0x00000005020b7c11 */ /* 0x000fe200090f14ff */
[----:B------:R-:W-:-:S02]  /*15a0*/  VIADD R10, R7, 0x20 ;  /* 0x00000020070a7836 */ /* 0x000fc40000000000 */
[----:B------:R-:W-:Y:S02]  /*15b0*/  IMAD.MOV.U32 R9, RZ, RZ, R3 ;  /* 0x000000ffff097224 */ /* 0x000fe400078e0003 */
[----:B------:R-:W-:-:S07]  /*15c0*/  IMAD.X R7, RZ, RZ, R11, P1 ;  /* 0x000000ffff077224 */ /* 0x000fce00008e060b */
.L_x_24:
[----:B------:R-:W2:Y:S04]  /*15d0*/  LDG.E R11, desc[UR6][R6.64+-0x1c] ;  /* 0xffffe406060b7981 */ /* 0x000ea8000c1e1900 */
[----:B------:R-:W3:Y:S04]  /*15e0*/  LDG.E R13, desc[UR6][R6.64+-0x18] ;  /* 0xffffe806060d7981 */ /* 0x000ee8000c1e1900 */
[----:B------:R-:W4:Y:S04]  /*15f0*/  LDG.E R15, desc[UR6][R6.64+-0x14] ;  /* 0xffffec06060f7981 */ /* 0x000f28000c1e1900 */
[----:B------:R-:W5:Y:S04]  /*1600*/  LDG.E R17, desc[UR6][R6.64+-0x10] ;  /* 0xfffff00606117981 */ /* 0x000f68000c1e1900 */
        /* <DEDUP_REMOVED lines=9> */
[----:B--2---:R0:W-:Y:S04]  /*16a0*/  STS [R10+-0x20], R11 ;  /* 0xffffe00b0a007388 */ /* 0x0041e80000000800 */
[----:B---3--:R1:W-:Y:S04]  /*16b0*/  STS [R10+-0x1c], R13 ;  /* 0xffffe40d0a007388 */ /* 0x0083e80000000800 */
[----:B----4-:R2:W-:Y:S04]  /*16c0*/  STS [R10+-0x18], R15 ;  /* 0xffffe80f0a007388 */ /* 0x0105e80000000800 */
[----:B0-----:R-:W3:Y:S04]  /*16d0*/  LDG.E R11, desc[UR6][R6.64+0x10] ;  /* 0x00001006060b7981 */ /* 0x001ee8000c1e1900 */
[----:B-1----:R-:W4:Y:S04]  /*16e0*/  LDG.E R13, desc[UR6][R6.64+0x14] ;  /* 0x00001406060d7981 */ /* 0x002f28000c1e1900 */
[----:B--2---:R0:W2:Y:S01]  /*16f0*/  LDG.E R15, desc[UR6][R6.64+0x18] ;  /* 0x00001806060f7981 */ /* 0x0040a2000c1e1900 */
[----:B------:R-:W-:-:S04]  /*1700*/  IADD3 R9, P1, PT, R9, -0x10, RZ ;  /* 0xfffffff009097810 */ /* 0x000fc80007f3e0ff */
[----:B------:R-:W-:Y:S02]  /*1710*/  IADD3.X R8, PT, PT, R8, -0x1, RZ, P1, !PT ;  /* 0xffffffff08087810 */ /* 0x000fe40000ffe4ff */
[----:B------:R-:W-:-:S04]  /*1720*/  ISETP.NE.U32.AND P1, PT, R9, RZ, PT ;  /* 0x000000ff0900720c */ /* 0x000fc80003f25070 */
[----:B------:R-:W-:Y:S02]  /*1730*/  ISETP.NE.AND.EX P1, PT, R8, RZ, PT, P1 ;  /* 0x000000ff0800720c */ /* 0x000fe40003f25310 */
[----:B0-----:R-:W-:Y:S01]  /*1740*/  IADD3 R6, P2, PT, R6, 0x40, RZ ;  /* 0x0000004006067810 */ /* 0x001fe20007f5e0ff */
[----:B-----5:R-:W-:Y:S04]  /*1750*/  STS [R10+-0x14], R17 ;  /* 0xffffec110a007388 */ /* 0x020fe80000000800 */
[----:B------:R-:W-:Y:S01]  /*1760*/  STS [R10+-0x10], R21 ;  /* 0xfffff0150a007388 */ /* 0x000fe20000000800 */
[----:B------:R-:W-:-:S03]  /*1770*/  IMAD.X R7, RZ, RZ, R7, P2 ;  /* 0x000000ffff077224 */ /* 0x000fc600010e0607 */
[----:B------:R-:W-:Y:S04]  /*1780*/  STS [R10+-0xc], R23 ;  /* 0xfffff4170a007388 */ /* 0x000fe80000000800 */
[----:B------:R-:W-:Y:S04]  /*1790*/  STS [R10+-0x8], R25 ;  /* 0xfffff8190a007388 */ /* 0x000fe80000000800 */
[----:B------:R-:W-:Y:S04]  /*17a0*/  STS [R10+-0x4], R27 ;  /* 0xfffffc1b0a007388 */ /* 0x000fe80000000800 */
[----:B------:R-:W-:Y:S04]  /*17b0*/  STS [R10], R29 ;  /* 0x0000001d0a007388 */ /* 0x000fe80000000800 */
[----:B------:R-:W-:Y:S04]  /*17c0*/  STS [R10+0x4], R12 ;  /* 0x0000040c0a007388 */ /* 0x000fe80000000800 */
[----:B------:R-:W-:Y:S04]  /*17d0*/  STS [R10+0x8], R14 ;  /* 0x0000080e0a007388 */ /* 0x000fe80000000800 */
[----:B------:R-:W-:Y:S04]  /*17e0*/  STS [R10+0x18], R16 ;  /* 0x000018100a007388 */ /* 0x000fe80000000800 */
[----:B------:R-:W-:Y:S04]  /*17f0*/  STS [R10+0x1c], R20 ;  /* 0x00001c140a007388 */ /* 0x000fe80000000800 */
[----:B---3--:R-:W-:Y:S04]  /*1800*/  STS [R10+0xc], R11 ;  /* 0x00000c0b0a007388 */ /* 0x008fe80000000800 */
[----:B----4-:R-:W-:Y:S04]  /*1810*/  STS [R10+0x10], R13 ;  /* 0x0000100d0a007388 */ /* 0x010fe80000000800 */
[----:B--2---:R0:W-:Y:S02]  /*1820*/  STS [R10+0x14], R15 ;  /* 0x0000140f0a007388 */ /* 0x0041e40000000800 */
[----:B0-----:R-:W-:Y:S01]  /*1830*/  VIADD R10, R10, 0x40 ;  /* 0x000000400a0a7836 */ /* 0x001fe20000000000 */
[----:B------:R-:W-:Y:S06]  /*1840*/  @P1 BRA `(.L_x_24) ;  /* 0xfffffffc00601947 */ /* 0x000fec000383ffff */
.L_x_23:
[----:B------:R-:W-:Y:S05]  /*1850*/  @!P0 BRA `(.L_x_18) ;  /* 0x0000000400648947 */ /* 0x000fea0003800000 */
[----:B------:R-:W-:Y:S02]  /*1860*/  ISETP.GE.U32.AND P0, PT, R22, 0x8, PT ;  /* 0x000000081600780c */ /* 0x000fe40003f06070 */
[C---:B------:R-:W-:Y:S02]  /*1870*/  LOP3.LUT R12, R5.reuse, 0x7, RZ, 0xc0, !PT ;  /* 0x00000007050c7812 */ /* 0x040fe400078ec0ff */
[----:B------:R-:W-:Y:S02]  /*1880*/  ISETP.GE.U32.AND.EX P0, PT, RZ, RZ, PT, P0 ;  /* 0x000000ffff00720c */ /* 0x000fe40003f06100 */
[----:B------:R-:W-:Y:S02]  /*1890*/  LEA R8, R5, UR8, 0x1 ;  /* 0x0000000805087c11 */ /* 0x000fe4000f8e08ff */
[----:B------:R-:W-:-:S03]  /*18a0*/  ISETP.NE.U32.AND P1, PT, R12, RZ, PT ;  /* 0x000000ff0c00720c */ /* 0x000fc60003f25070 */
[----:B------:R-:W-:Y:S01]  /*18b0*/  IMAD.IADD R8, R8, 0x1, -R5 ;  /* 0x0000000108087824 */ /* 0x000fe200078e0a05 */
[----:B------:R-:W-:-:S05]  /*18c0*/  ISETP.NE.AND.EX P1, PT, RZ, RZ, PT, P1 ;  /* 0x000000ffff00720c */ /* 0x000fca0003f25310 */
[----:B------:R-:W-:Y:S08]  /*18d0*/  @!P0 BRA `(.L_x_25) ;  /* 0x0000000000708947 */ /* 0x000ff00003800000 */
[----:B------:R-:W0:Y:S01]  /*18e0*/  LDCU.64 UR4, c[0x0][0x380] ;  /* 0x00007000ff0477ac */ /* 0x000e220008000a00 */
[----:B------:R-:W-:-:S05]  /*18f0*/  IADD3 R7, P0, PT, R2, R3, RZ ;  /* 0x0000000302077210 */ /* 0x000fca0007f1e0ff */
[----:B------:R-:W-:Y:S01]  /*1900*/  IMAD.X R10, RZ, RZ, R4, P0 ;  /* 0x000000ffff0a7224 */ /* 0x000fe200000e0604 */
[----:B0-----:R-:W-:-:S04]  /*1910*/  LEA R6, P0, R7, UR4, 0x2 ;  /* 0x0000000407067c11 */ /* 0x001fc8000f8010ff */
[----:B------:R-:W-:-:S05]  /*1920*/  LEA.HI.X R7, R7, UR5, R10, 0x2, P0 ;  /* 0x0000000507077c11 */ /* 0x000fca00080f140a */
[----:B------:R-:W2:Y:S04]  /*1930*/  LDG.E R9, desc[UR6][R6.64+0x4] ;  /* 0x0000040606097981 */ /* 0x000ea8000c1e1900 */
[----:B------:R-:W3:Y:S04]  /*1940*/  LDG.E R11, desc[UR6][R6.64+0x8] ;  /* 0x00000806060b7981 */ /* 0x000ee8000c1e1900 */
[----:B------:R-:W4:Y:S04]  /*1950*/  LDG.E R13, desc[UR6][R6.64+0xc] ;  /* 0x00000c06060d7981 */ /* 0x000f28000c1e1900 */
[----:B------:R-:W5:Y:S04]  /*1960*/  LDG.E R15, desc[UR6][R6.64+0x10] ;  /* 0x00001006060f7981 */ /* 0x000f68000c1e1900 */
[----:B------:R-:W5:Y:S04]  /*1970*/  LDG.E R17, desc[UR6][R6.64+0x14] ;  /* 0x0000140606117981 */ /* 0x000f68000c1e1900 */
[----:B------:R-:W5:Y:S04]  /*1980*/  LDG.E R21, desc[UR6][R6.64+0x18] ;  /* 0x0000180606157981 */ /* 0x000f68000c1e1900 */
[----:B------:R-:W5:Y:S04]  /*1990*/  LDG.E R23, desc[UR6][R6.64+0x1c] ;  /* 0x00001c0606177981 */ /* 0x000f68000c1e1900 */
[----:B------:R-:W5:Y:S01]  /*19a0*/  LDG.E R25, desc[UR6][R6.64+0x20] ;  /* 0x0000200606197981 */ /* 0x000f62000c1e1900 */
[----:B------:R-:W-:Y:S01]  /*19b0*/  MOV R10, 0x400 ;  /* 0x00000400000a7802 */ /* 0x000fe20000000f00 */
[----:B------:R-:W0:Y:S03]  /*19c0*/  S2R R27, SR_CgaCtaId ;  /* 0x00000000001b7919 */ /* 0x000e260000008800 */
[----:B0-----:R-:W-:Y:S01]  /*19d0*/  LEA R27, R27, R10, 0x18 ;  /* 0x0000000a1b1b7211 */ /* 0x001fe200078ec0ff */
[----:B------:R-:W-:Y:S01]  /*19e0*/  IMAD.IADD R10, R8, 0x1, R3 ;  /* 0x00000001080a7824 */ /* 0x000fe200078e0203 */
[----:B------:R-:W-:-:S03]  /*19f0*/  IADD3 R3, P0, PT, R3, 0x8, RZ ;  /* 0x0000000803037810 */ /* 0x000fc60007f1e0ff */
[----:B------:R-:W-:Y:S02]  /*1a00*/  IMAD R10, R10, 0x4, R27 ;  /* 0x000000040a0a7824 */ /* 0x000fe400078e021b */
[----:B------:R-:W-:-:S03]  /*1a10*/  IMAD.X R4, RZ, RZ, R4, P0 ;  /* 0x000000ffff047224 */ /* 0x000fc600000e0604 */
[----:B--2---:R0:W-:Y:S04]  /*1a20*/  STS [R10], R9 ;  /* 0x000000090a007388 */ /* 0x0041e80000000800 */
[----:B---3--:R0:W-:Y:S04]  /*1a30*/  STS [R10+0x4], R11 ;  /* 0x0000040b0a007388 */ /* 0x0081e80000000800 */
[----:B----4-:R0:W-:Y:S04]  /*1a40*/  STS [R10+0x8], R13 ;  /* 0x0000080d0a007388 */ /* 0x0101e80000000800 */
[----:B-----5:R0:W-:Y:S04]  /*1a50*/  STS [R10+0xc], R15 ;  /* 0x00000c0f0a007388 */ /* 0x0201e80000000800 */
[----:B------:R0:W-:Y:S04]  /*1a60*/  STS [R10+0x10], R17 ;  /* 0x000010110a007388 */ /* 0x0001e80000000800 */
[----:B------:R0:W-:Y:S04]  /*1a70*/  STS [R10+0x14], R21 ;  /* 0x000014150a007388 */ /* 0x0001e80000000800 */
[----:B------:R0:W-:Y:S04]  /*1a80*/  STS [R10+0x18], R23 ;  /* 0x000018170a007388 */ /* 0x0001e80000000800 */
[----:B------:R0:W-:Y:S02]  /*1a90*/  STS [R10+0x1c], R25 ;  /* 0x00001c190a007388 */ /* 0x0001e40000000800 */
.L_x_25:
[----:B------:R-:W-:Y:S05]  /*1aa0*/  @!P1 BRA `(.L_x_18) ;  /* 0x0000000000d09947 */ /* 0x000fea0003800000 */
[----:B------:R-:W-:Y:S01]  /*1ab0*/  ISETP.GE.U32.AND P1, PT, R12, 0x4, PT ;  /* 0x000000040c00780c */ /* 0x000fe20003f26070 */
[----:B------:R-:W-:Y:S01]  /*1ac0*/  IMAD.MOV.U32 R6, RZ, RZ, RZ ;  /* 0x000000ffff067224 */ /* 0x000fe200078e00ff */
[----:B------:R-:W-:Y:S02]  /*1ad0*/  LOP3.LUT R7, R5, 0x3, RZ, 0xc0, !PT ;  /* 0x0000000305077812 */ /* 0x000fe400078ec0ff */
[----:B------:R-:W-:Y:S02]  /*1ae0*/  ISETP.GE.U32.AND.EX P1, PT, RZ, RZ, PT, P1 ;  /* 0x000000ffff00720c */ /* 0x000fe40003f26110 */
[----:B------:R-:W-:-:S04]  /*1af0*/  ISETP.NE.U32.AND P0, PT, R7, RZ, PT ;  /* 0x000000ff0700720c */ /* 0x000fc80003f05070 */
[----:B------:R-:W-:-:S07]  /*1b00*/  ISETP.NE.AND.EX P0, PT, R6, RZ, PT, P0 ;  /* 0x000000ff0600720c */ /* 0x000fce0003f05300 */
[----:B------:R-:W-:Y:S06]  /*1b10*/  @!P1 BRA `(.L_x_26) ;  /* 0x0000000000509947 */ /* 0x000fec0003800000 */
[----:B------:R-:W1:Y:S01]  /*1b20*/  LDCU.64 UR4, c[0x0][0x380] ;  /* 0x00007000ff0477ac */ /* 0x000e620008000a00 */
[----:B0-----:R-:W-:-:S05]  /*1b30*/  IADD3 R9, P1, PT, R2, R3, RZ ;  /* 0x0000000302097210 */ /* 0x001fca0007f3e0ff */
[----:B------:R-:W-:Y:S01]  /*1b40*/  IMAD.X R12, RZ, RZ, R4, P1 ;  /* 0x000000ffff0c7224 */ /* 0x000fe200008e0604 */
[----:B-1----:R-:W-:-:S04]  /*1b50*/  LEA R10, P1, R9, UR4, 0x2 ;  /* 0x00000004090a7c11 */ /* 0x002fc8000f8210ff */
[----:B------:R-:W-:-:S05]  /*1b60*/  LEA.HI.X R11, R9, UR5, R12, 0x2, P1 ;  /* 0x00000005090b7c11 */ /* 0x000fca00088f140c */
[----:B------:R-:W2:Y:S04]  /*1b70*/  LDG.E R9, desc[UR6][R10.64+0x4] ;  /* 0x000004060a097981 */ /* 0x000ea8000c1e1900 */
[----:B------:R-:W3:Y:S04]  /*1b80*/  LDG.E R15, desc[UR6][R10.64+0x8] ;  /* 0x000008060a0f7981 */ /* 0x000ee8000c1e1900 */
[----:B------:R-:W4:Y:S04]  /*1b90*/  LDG.E R17, desc[UR6][R10.64+0xc] ;  /* 0x00000c060a117981 */ /* 0x000f28000c1e1900 */
[----:B------:R-:W5:Y:S01]  /*1ba0*/  LDG.E R21, desc[UR6][R10.64+0x10] ;  /* 0x000010060a157981 */ /* 0x000f62000c1e1900 */
[----:B------:R-:W-:Y:S01]  /*1bb0*/  MOV R12, 0x400 ;  /* 0x00000400000c7802 */ /* 0x000fe20000000f00 */
[----:B------:R-:W-:Y:S01]  /*1bc0*/  IMAD.IADD R8, R8, 0x1, R3 ;  /* 0x0000000108087824 */ /* 0x000fe200078e0203 */
[----:B------:R-:W-:Y:S01]  /*1bd0*/  IADD3 R3, P1, PT, R3, 0x4, RZ ;  /* 0x0000000403037810 */ /* 0x000fe20007f3e0ff */
[----:B------:R-:W0:Y:S04]  /*1be0*/  S2R R13, SR_CgaCtaId ;  /* 0x00000000000d7919 */ /* 0x000e280000008800 */
[----:B------:R-:W-:Y:S01]  /*1bf0*/  IMAD.X R4, RZ, RZ, R4, P1 ;  /* 0x000000ffff047224 */ /* 0x000fe200008e0604 */
[----:B0-----:R-:W-:-:S05]  /*1c00*/  LEA R13, R13, R12, 0x18 ;  /* 0x0000000c0d0d7211 */ /* 0x001fca00078ec0ff */
[----:B------:R-:W-:-:S05]  /*1c10*/  IMAD R8, R8, 0x4, R13 ;  /* 0x0000000408087824 */ /* 0x000fca00078e020d */
[----:B--2---:R1:W-:Y:S04]  /*1c20*/  STS [R8], R9 ;  /* 0x0000000908007388 */ /* 0x0043e80000000800 */
[----:B---3--:R1:W-:Y:S04]  /*1c30*/  STS [R8+0x4], R15 ;  /* 0x0000040f08007388 */ /* 0x0083e80000000800 */
[----:B----4-:R1:W-:Y:S04]  /*1c40*/  STS [R8+0x8], R17 ;  /* 0x0000081108007388 */ /* 0x0103e80000000800 */
[----:B-----5:R1:W-:Y:S02]  /*1c50*/  STS [R8+0xc], R21 ;  /* 0x00000c1508007388 */ /* 0x0203e40000000800 */
.L_x_26:
[----:B------:R-:W-:Y:S05]  /*1c60*/  @!P0 BRA `(.L_x_18) ;  /* 0x0000000000608947 */ /* 0x000fea0003800000 */
[----:B0-----:R-:W0:Y:S01]  /*1c70*/  S2R R11, SR_CgaCtaId ;  /* 0x00000000000b7919 */ /* 0x001e220000008800 */
[----:B------:R-:W2:Y:S01]  /*1c80*/  LDCU.64 UR4, c[0x0][0x380] ;  /* 0x00007000ff0477ac */ /* 0x000ea20008000a00 */
[----:B-1----:R-:W-:Y:S02]  /*1c90*/  IADD3 R9, P0, PT, R2, R3, RZ ;  /* 0x0000000302097210 */ /* 0x002fe40007f1e0ff */
[----:B------:R-:W-:Y:S02]  /*1ca0*/  MOV R10, 0x400 ;  /* 0x00000400000a7802 */ /* 0x000fe40000000f00 */
[----:B------:R-:W-:Y:S01]  /*1cb0*/  IADD3 R3, PT, PT, R3, UR8, R5 ;  /* 0x0000000803037c10 */ /* 0x000fe2000fffe005 */
[----:B------:R-:W-:Y:S01]  /*1cc0*/  IMAD.X R4, RZ, RZ, R4, P0 ;  /* 0x000000ffff047224 */ /* 0x000fe200000e0604 */
[----:B--2---:R-:W-:-:S04]  /*1cd0*/  LEA R8, P1, R9, UR4, 0x2 ;  /* 0x0000000409087c11 */ /* 0x004fc8000f8210ff */
[----:B------:R-:W-:Y:S02]  /*1ce0*/  IADD3 R8, P0, PT, R8, 0x4, RZ ;  /* 0x0000000408087810 */ /* 0x000fe40007f1e0ff */
[----:B------:R-:W-:-:S05]  /*1cf0*/  LEA.HI.X R9, R9, UR5, R4, 0x2, P1 ;  /* 0x0000000509097c11 */ /* 0x000fca00088f1404 */
[----:B------:R-:W-:Y:S01]  /*1d00*/  IMAD.X R9, RZ, RZ, R9, P0 ;  /* 0x000000ffff097224 */ /* 0x000fe200000e0609 */
[----:B0-----:R-:W-:-:S05]  /*1d10*/  LEA R10, R11, R10, 0x18 ;  /* 0x0000000a0b0a7211 */ /* 0x001fca00078ec0ff */
[----:B------:R-:W-:-:S07]  /*1d20*/  IMAD R3, R3, 0x4, R10 ;  /* 0x0000000403037824 */ /* 0x000fce00078e020a */
.L_x_27:
[----:B------:R-:W-:Y:S02]  /*1d30*/  IMAD.MOV.U32 R4, RZ, RZ, R8 ;  /* 0x000000ffff047224 */ /* 0x000fe400078e0008 */
[----:B------:R-:W-:-:S05]  /*1d40*/  IMAD.MOV.U32 R5, RZ, RZ, R9 ;  /* 0x000000ffff057224 */ /* 0x000fca00078e0009 */
[----:B------:R-:W2:Y:S01]  /*1d50*/  LDG.E R4, desc[UR6][R4.64] ;  /* 0x0000000604047981 */ /* 0x000ea2000c1e1900 */
[----:B------:R-:W-:Y:S02]  /*1d60*/  IADD3 R7, P0, PT, R7, -0x1, RZ ;  /* 0xffffffff07077810 */ /* 0x000fe40007f1e0ff */
[----:B------:R-:W-:Y:S02]  /*1d70*/  IADD3 R8, P1, PT, R8, 0x4, RZ ;  /* 0x0000000408087810 */ /* 0x000fe40007f3e0ff */
[----:B------:R-:W-:Y:S02]  /*1d80*/  IADD3.X R6, PT, PT, R6, -0x1, RZ, P0, !PT ;  /* 0xffffffff06067810 */ /* 0x000fe400007fe4ff */
[----:B------:R-:W-:Y:S01]  /*1d90*/  ISETP.NE.U32.AND P0, PT, R7, RZ, PT ;  /* 0x000000ff0700720c */ /* 0x000fe20003f05070 */
[----:B------:R-:W-:-:S03]  /*1da0*/  IMAD.X R9, RZ, RZ, R9, P1 ;  /* 0x000000ffff097224 */ /* 0x000fc600008e0609 */
[----:B------:R-:W-:Y:S01]  /*1db0*/  ISETP.NE.AND.EX P0, PT, R6, RZ, PT, P0 ;  /* 0x000000ff0600720c */ /* 0x000fe20003f05300 */
[----:B--2---:R0:W-:Y:S02]  /*1dc0*/  STS [R3], R4 ;  /* 0x0000000403007388 */ /* 0x0041e40000000800 */
[----:B0-----:R-:W-:-:S10]  /*1dd0*/  VIADD R3, R3, 0x4 ;  /* 0x0000000403037836 */ /* 0x001fd40000000000 */
[----:B------:R-:W-:Y:S05]  /*1de0*/  @P0 BRA `(.L_x_27) ;  /* 0xfffffffc00d00947 */ /* 0x000fea000383ffff */
.L_x_18:
[----:B------:R-:W-:Y:S05]  /*1df0*/  BSYNC.RECONVERGENT B1 ;  /* 0x0000000000017941 */ /* 0x000fea0003800200 */
.L_x_16:
[----:B------:R-:W2:Y:S01]  /*1e00*/  LDCU.64 UR4, c[0x0][0x380] ;  /* 0x00007000ff0477ac */ /* 0x000ea20008000a00 */
[----:B------:R-:W3:Y:S01]  /*1e10*/  LDCU UR9, c[0x0][0x39c] ;  /* 0x00007380ff0977ac */ /* 0x000ee20008000800 */
[----:B--2---:R-:W-:-:S04]  /*1e20*/  LEA R6, P0, R2, UR4, 0x2 ;  /* 0x0000000402067c11 */ /* 0x004fc8000f8010ff */
[----:B------:R-:W-:-:S05]  /*1e30*/  LEA.HI.X R7, R2, UR5, RZ, 0x2, P0 ;  /* 0x0000000502077c11 */ /* 0x000fca00080f14ff */
[----:B------:R-:W2:Y:S01]  /*1e40*/  LDG.E R6, desc[UR6][R6.64] ;  /* 0x0000000606067981 */ /* 0x000ea2000c1e1900 */
[----:B------:R-:W4:Y:S01]  /*1e50*/  S2UR UR5, SR_CgaCtaId ;  /* 0x00000000000579c3 */ /* 0x000f220000008800 */
[----:B------:R-:W-:Y:S01]  /*1e60*/  UMOV UR4, 0x400 ;  /* 0x0000040000047882 */ /* 0x000fe20000000000 */
[----:B---3--:R-:W-:-:S04]  /*1e70*/  IMAD.U32 R5, RZ, RZ, UR9 ;  /* 0x00000009ff057e24 */ /* 0x008fc8000f8e00ff */
[----:B------:R-:W-:Y:S01]  /*1e80*/  IMAD.IADD R4, R0, 0x1, R5 ;  /* 0x0000000100047824 */ /* 0x000fe200078e0205 */
[----:B----4-:R-:W-:-:S06]  /*1e90*/  ULEA UR4, UR5, UR4, 0x18 ;  /* 0x0000000405047291 */ /* 0x010fcc000f8ec0ff */
[----:B01----:R-:W-:-:S04]  /*1ea0*/  IMAD.U32 R3, RZ, RZ, UR4 ;  /* 0x00000004ff037e24 */ /* 0x003fc8000f8e00ff */
[----:B------:R-:W-:-:S05]  /*1eb0*/  IMAD R9, R4, 0x4, R3 ;  /* 0x0000000404097824 */ /* 0x000fca00078e0203 */
[----:B--2---:R2:W-:Y:S01]  /*1ec0*/  STS [R9], R6 ;  /* 0x0000000609007388 */ /* 0x0045e20000000800 */
[----:B------:R-:W-:Y:S05]  /*1ed0*/  BRA `(.L_x_14) ;  /* 0x00000000002c7947 */ /* 0x000fea0003800000 */
.L_x_15:
[----:B------:R-:W0:Y:S02]  /*1ee0*/  LDCU.64 UR4, c[0x0][0x380] ;  /* 0x00007000ff0477ac */ /* 0x000e240008000a00 */
[----:B0-----:R-:W-:-:S04]  /*1ef0*/  LEA R6, P0, R2, UR4, 0x2 ;  /* 0x0000000402067c11 */ /* 0x001fc8000f8010ff */
[----:B------:R-:W-:-:S05]  /*1f00*/  LEA.HI.X R7, R2, UR5, RZ, 0x2, P0 ;  /* 0x0000000502077c11 */ /* 0x000fca00080f14ff */
[----:B------:R-:W2:Y:S01]  /*1f10*/  LDG.E R6, desc[UR6][R6.64] ;  /* 0x0000000606067981 */ /* 0x000ea2000c1e1900 */
[----:B------:R-:W0:Y:S01]  /*1f20*/  S2UR UR5, SR_CgaCtaId ;  /* 0x00000000000579c3 */ /* 0x000e220000008800 */
[----:B------:R-:W-:Y:S01]  /*1f30*/  UMOV UR4, 0x400 ;  /* 0x0000040000047882 */ /* 0x000fe20000000000 */
[----:B------:R-:W-:Y:S01]  /*1f40*/  IMAD.IADD R4, R0, 0x1, R5 ;  /* 0x0000000100047824 */ /* 0x000fe200078e0205 */
[----:B0-----:R-:W-:-:S06]  /*1f50*/  ULEA UR4, UR5, UR4, 0x18 ;  /* 0x0000000405047291 */ /* 0x001fcc000f8ec0ff */
[----:B------:R-:W-:-:S04]  /*1f60*/  IMAD.U32 R3, RZ, RZ, UR4 ;  /* 0x00000004ff037e24 */ /* 0x000fc8000f8e00ff */
[----:B------:R-:W-:-:S05]  /*1f70*/  IMAD R9, R4, 0x4, R3 ;  /* 0x0000000404097824 */ /* 0x000fca00078e0203 */
[----:B--2---:R1:W-:Y:S02]  /*1f80*/  STS [R9], R6 ;  /* 0x0000000609007388 */ /* 0x0043e40000000800 */
.L_x_14:
[----:B------:R-:W-:Y:S05]  /*1f90*/  BSYNC.RECONVERGENT B0 ;  /* 0x0000000000007941 */ /* 0x000fea0003800200 */
.L_x_0:
[----:B------:R-:W3:Y:S01]  /*1fa0*/  LDCU UR5, c[0x0][0x398] ;  /* 0x00007300ff0577ac */ /* 0x000ee20008000800 */
[----:B------:R-:W-:Y:S01]  /*1fb0*/  BSSY.RECONVERGENT B0, `(.L_x_28) ;  /* 0x0000041000007945 */ /* 0x000fe20003800200 */
[----:B---3--:R-:W-:-:S06]  /*1fc0*/  UIADD3 UR4, UPT, UPT, UR5, -0x1, URZ ;  /* 0xffffffff05047890 */ /* 0x008fcc000fffe0ff */
[----:B------:R-:W-:-:S13]  /*1fd0*/  ISETP.NE.AND P0, PT, R2, UR4, PT ;  /* 0x0000000402007c0c */ /* 0x000fda000bf05270 */
[----:B------:R-:W-:Y:S05]  /*1fe0*/  @P0 BRA `(.L_x_29) ;  /* 0x0000000000f40947 */ /* 0x000fea0003800000 */
[----:B------:R-:W-:-:S13]  /*1ff0*/  ISETP.NE.AND P0, PT, R5, RZ, PT ;  /* 0x000000ff0500720c */ /* 0x000fda0003f05270 */
[----:B------:R-:W-:Y:S05]  /*2000*/  @!P0 BRA `(.L_x_29) ;  /* 0x0000000000ec8947 */ /* 0x000fea0003800000 */
[C---:B------:R-:W-:Y:S01]  /*2010*/  ISETP.GE.U32.AND P2, PT, R5.reuse, 0x8, PT ;  /* 0x000000080500780c */ /* 0x040fe20003f46070 */
[----:B------:R-:W-:Y:S01]  /*2020*/  BSSY.RECONVERGENT B1, `(.L_x_30) ;  /* 0x000001b000017945 */ /* 0x000fe20003800200 */
[----:B------:R-:W-:Y:S01]  /*2030*/  LOP3.LUT R10, R5, 0x7, RZ, 0xc0, !PT ;  /* 0x00000007050a7812 */ /* 0x000fe200078ec0ff */
[----:B------:R-:W-:-:S03]  /*2040*/  IMAD.MOV.U32 R8, RZ, RZ, RZ ;  /* 0x000000ffff087224 */ /* 0x000fc600078e00ff */
[----:B------:R-:W-:-:S04]  /*2050*/  ISETP.NE.U32.AND P0, PT, R10, RZ, PT ;  /* 0x000000ff0a00720c */ /* 0x000fc80003f05070 */
[----:B------:R-:W-:-:S03]  /*2060*/  ISETP.NE.AND.EX P1, PT, RZ, RZ, PT, P0 ;  /* 0x000000ffff00720c */ /* 0x000fc60003f25300 */
[----:B------:R-:W-:Y:S10]  /*2070*/  @!P2 BRA `(.L_x_31) ;  /* 0x000000000054a947 */ /* 0x000ff40003800000 */
[----:B------:R-:W-:Y:S01]  /*2080*/  IMAD.IADD R4, R0, 0x1, R5 ;  /* 0x0000000100047824 */ /* 0x000fe200078e0205 */
[----:B------:R-:W-:Y:S01]  /*2090*/  LOP3.LUT R8, R5, 0xfffffff8, RZ, 0xc0, !PT ;  /* 0xfffffff805087812 */ /* 0x000fe200078ec0ff */
[----:B------:R-:W-:Y:S02]  /*20a0*/  IMAD.MOV.U32 R7, RZ, RZ, RZ ;  /* 0x000000ffff077224 */ /* 0x000fe400078e00ff */
[----:B------:R-:W-:Y:S02]  /*20b0*/  IMAD R4, R4, 0x4, R3 ;  /* 0x0000000404047824 */ /* 0x000fe400078e0203 */
[----:B012---:R-:W-:Y:S02]  /*20c0*/  IMAD.MOV.U32 R9, RZ, RZ, 0x3f800000 ;  /* 0x3f800000ff097424 */ /* 0x007fe400078e00ff */
[----:B------:R-:W-:Y:S02]  /*20d0*/  IMAD.MOV.U32 R6, RZ, RZ, R8 ;  /* 0x000000ffff067224 */ /* 0x000fe400078e0008 */
[----:B------:R-:W-:-:S07]  /*20e0*/  VIADD R4, R4, 0x10 ;  /* 0x0000001004047836 */ /* 0x000fce0000000000 */
.L_x_32:
[----:B------:R-:W-:Y:S01]  /*20f0*/  IADD3 R6, P0, PT, R6, -0x8, RZ ;  /* 0xfffffff806067810 */ /* 0x000fe20007f1e0ff */
[----:B------:R-:W-:Y:S03]  /*2100*/  STS [R4+-0xc], R9 ;  /* 0xfffff40904007388 */ /* 0x000fe60000000800 */
[----:B------:R-:W-:Y:S01]  /*2110*/  IADD3.X R7, PT, PT, R7, -0x1, RZ, P0, !PT ;  /* 0xffffffff07077810 */ /* 0x000fe200007fe4ff */
[----:B------:R-:W-:Y:S01]  /*2120*/  STS [R4+-0x8], R9 ;  /* 0xfffff80904007388 */ /* 0x000fe20000000800 */
[----:B------:R-:W-:-:S03]  /*2130*/  ISETP.NE.U32.AND P0, PT, R6, RZ, PT ;  /* 0x000000ff0600720c */ /* 0x000fc60003f05070 */
[----:B------:R-:W-:Y:S01]  /*2140*/  STS [R4+-0x4], R9 ;  /* 0xfffffc0904007388 */ /* 0x000fe20000000800 */
[----:B------:R-:W-:-:S03]  /*2150*/  ISETP.NE.AND.EX P0, PT, R7, RZ, PT, P0 ;  /* 0x000000ff0700720c */ /* 0x000fc60003f05300 */
[----:B------:R-:W-:Y:S04]  /*2160*/  STS [R4], R9 ;  /* 0x0000000904007388 */ /* 0x000fe80000000800 */
[----:B------:R-:W-:Y:S04]  /*2170*/  STS [R4+0x4], R9 ;  /* 0x0000040904007388 */ /* 0x000fe80000000800 */
[----:B------:R-:W-:Y:S04]  /*2180*/  STS [R4+0x8], R9 ;  /* 0x0000080904007388 */ /* 0x000fe80000000800 */
[----:B------:R-:W-:Y:S04]  /*2190*/  STS [R4+0xc], R9 ;  /* 0x00000c0904007388 */ /* 0x000fe80000000800 */
[----:B------:R0:W-:Y:S02]  /*21a0*/  STS [R4+0x10], R9 ;  /* 0x0000100904007388 */ /* 0x0001e40000000800 */
[----:B0-----:R-:W-:Y:S01]  /*21b0*/  VIADD R4, R4, 0x20 ;  /* 0x0000002004047836 */ /* 0x001fe20000000000 */
[----:B------:R-:W-:Y:S06]  /*21c0*/  @P0 BRA `(.L_x_32) ;  /* 0xfffffffc00c80947 */ /* 0x000fec000383ffff */
.L_x_31:
[----:B------:R-:W-:Y:S05]  /*21d0*/  BSYNC.RECONVERGENT B1 ;  /* 0x0000000000017941 */ /* 0x000fea0003800200 */
.L_x_30:
[----:B------:R-:W-:Y:S05]  /*21e0*/  @!P1 BRA `(.L_x_29) ;  /* 0x0000000000749947 */ /* 0x000fea0003800000 */
[----:B------:R-:W-:Y:S02]  /*21f0*/  ISETP.GE.U32.AND P0, PT, R10, 0x4, PT ;  /* 0x000000040a00780c */ /* 0x000fe40003f06070 */
[----:B012---:R-:W-:Y:S02]  /*2200*/  LOP3.LUT R6, R5, 0x3, RZ, 0xc0, !PT ;  /* 0x0000000305067812 */ /* 0x007fe400078ec0ff */
[----:B------:R-:W-:Y:S02]  /*2210*/  ISETP.GE.U32.AND.EX P0, PT, RZ, RZ, PT, P0 ;  /* 0x000000ffff00720c */ /* 0x000fe40003f06100 */
[----:B------:R-:W-:-:S04]  /*2220*/  ISETP.NE.U32.AND P1, PT, R6, RZ, PT ;  /* 0x000000ff0600720c */ /* 0x000fc80003f25070 */
[----:B------:R-:W-:-:S07]  /*2230*/  ISETP.NE.AND.EX P1, PT, RZ, RZ, PT, P1 ;  /* 0x000000ffff00720c */ /* 0x000fce0003f25310 */
[C---:B------:R-:W-:Y:S01]  /*2240*/  @P0 IADD3 R4, PT, PT, R8.reuse, R5, R0 ;  /* 0x0000000508040210 */ /* 0x040fe20007ffe000 */
[----:B------:R-:W-:Y:S02]  /*2250*/  @P0 IMAD.MOV.U32 R7, RZ, RZ, 0x3f800000 ;  /* 0x3f800000ff070424 */ /* 0x000fe400078e00ff */
[----:B------:R-:W-:Y:S02]  /*2260*/  @P0 VIADD R8, R8, 0x4 ;  /* 0x0000000408080836 */ /* 0x000fe40000000000 */
[----:B------:R-:W-:-:S05]  /*2270*/  @P0 IMAD R4, R4, 0x4, R3 ;  /* 0x0000000404040824 */ /* 0x000fca00078e0203 */
[----:B------:R3:W-:Y:S04]  /*2280*/  @P0 STS [R4+0x4], R7 ;  /* 0x0000040704000388 */ /* 0x0007e80000000800 */
[----:B------:R3:W-:Y:S04]  /*2290*/  @P0 STS [R4+0x8], R7 ;  /* 0x0000080704000388 */ /* 0x0007e80000000800 */
[----:B------:R3:W-:Y:S04]  /*22a0*/  @P0 STS [R4+0xc], R7 ;  /* 0x00000c0704000388 */ /* 0x0007e80000000800 */
[----:B------:R3:W-:Y:S01]  /*22b0*/  @P0 STS [R4+0x10], R7 ;  /* 0x0000100704000388 */ /* 0x0007e20000000800 */
[----:B------:R-:W-:Y:S05]  /*22c0*/  @!P1 BRA `(.L_x_29) ;  /* 0x00000000003c9947 */ /* 0x000fea0003800000 */
[----:B------:R-:W-:Y:S02]  /*22d0*/  ISETP.NE.U32.AND P0, PT, R6, 0x1, PT ;  /* 0x000000010600780c */ /* 0x000fe40003f05070 */
[----:B---3--:R-:W-:Y:S02]  /*22e0*/  LOP3.LUT R4, R5, 0x1, RZ, 0xc0, !PT ;  /* 0x0000000105047812 */ /* 0x008fe400078ec0ff */
[----:B------:R-:W-:Y:S02]  /*22f0*/  ISETP.NE.AND.EX P0, PT, RZ, RZ, PT, P0 ;  /* 0x000000ffff00720c */ /* 0x000fe40003f05300 */
[----:B------:R-:W-:-:S04]  /*2300*/  ISETP.NE.U32.AND P1, PT, R4, 0x1, PT ;  /* 0x000000010400780c */ /* 0x000fc80003f25070 */
[----:B------:R-:W-:-:S07]  /*2310*/  ISETP.NE.U32.AND.EX P1, PT, RZ, RZ, PT, P1 ;  /* 0x000000ffff00720c */ /* 0x000fce0003f25110 */
[CCC-:B------:R-:W-:Y:S01]  /*2320*/  @P0 IADD3 R6, PT, PT, R8.reuse, R5.reuse, R0.reuse ;  /* 0x0000000508060210 */ /* 0x1c0fe20007ffe000 */
[----:B------:R-:W-:Y:S02]  /*2330*/  @P0 VIADD R8, R8, 0x2 ;  /* 0x0000000208080836 */ /* 0x000fe40000000000 */
[----:B------:R-:W-:Y:S02]  /*2340*/  @P0 IMAD.MOV.U32 R7, RZ, RZ, 0x3f800000 ;  /* 0x3f800000ff070424 */ /* 0x000fe400078e00ff */
[----:B------:R-:W-:Y:S01]  /*2350*/  @P0 IMAD R6, R6, 0x4, R3 ;  /* 0x0000000406060824 */ /* 0x000fe200078e0203 */
[----:B------:R-:W-:Y:S01]  /*2360*/  @!P1 IADD3 R4, PT, PT, R8, R5, R0 ;  /* 0x0000000508049210 */ /* 0x000fe20007ffe000 */
[----:B------:R-:W-:-:S03]  /*2370*/  @!P1 IMAD.MOV.U32 R9, RZ, RZ, 0x3f800000 ;  /* 0x3f800000ff099424 */ /* 0x000fc600078e00ff */
[----:B------:R4:W-:Y:S01]  /*2380*/  @P0 STS [R6+0x4], R7 ;  /* 0x0000040706000388 */ /* 0x0009e20000000800 */
[----:B------:R-:W-:-:S03]  /*2390*/  @!P1 IMAD R4, R4, 0x4, R3 ;  /* 0x0000000404049824 */ /* 0x000fc600078e0203 */
[----:B------:R4:W-:Y:S04]  /*23a0*/  @P0 STS [R6+0x8], R7 ;  /* 0x0000080706000388 */ /* 0x0009e80000000800 */
[----:B------:R4:W-:Y:S02]  /*23b0*/  @!P1 STS [R4+0x4], R9 ;  /* 0x0000040904009388 */ /* 0x0009e40000000800 */
.L_x_29:
[----:B------:R-:W-:Y:S05]  /*23c0*/  BSYNC.RECONVERGENT B0 ;  /* 0x0000000000007941 */ /* 0x000fea0003800200 */
.L_x_28:
[----:B------:R-:W-:-:S13]  /*23d0*/  ISETP.GT.U32.AND P0, PT, R0, R19, PT ;  /* 0x000000130000720c */ /* 0x000fda0003f04070 */
[----:B012-4-:R-:W0:Y:S02]  /*23e0*/  @!P0 LDC.64 R8, c[0x0][0x388] ;  /* 0x0000e200ff088b82 */ /* 0x017e240000000a00 */
[----:B0-----:R-:W-:-:S06]  /*23f0*/  @!P0 IMAD.WIDE.U32 R8, R0, 0x4, R8 ;  /* 0x0000000400088825 */ /* 0x001fcc00078e0008 */
[----:B------:R-:W2:Y:S01]  /*2400*/  @!P0 LDG.E R8, desc[UR6][R8.64] ;  /* 0x0000000608088981 */ /* 0x000ea2000c1e1900 */
[----:B---3--:R-:W-:Y:S01]  /*2410*/  IMAD R7, R18, 0x4, R3 ;  /* 0x0000000412077824 */ /* 0x008fe200078e0203 */
[----:B------:R-:W-:Y:S01]  /*2420*/  ISETP.GE.U32.AND P1, PT, R2, UR5, PT ;  /* 0x0000000502007c0c */ /* 0x000fe2000bf26070 */
[----:B------:R-:W-:Y:S02]  /*2430*/  IMAD.IADD R4, R19, 0x1, R0 ;  /* 0x0000000113047824 */ /* 0x000fe400078e0200 */
[--C-:B------:R-:W-:Y:S02]  /*2440*/  @!P0 IMAD R11, R0, 0x4, R7.reuse ;  /* 0x00000004000b8824 */ /* 0x100fe400078e0207 */
[----:B------:R-:W-:-:S05]  /*2450*/  IMAD R4, R4, 0x4, R7 ;  /* 0x0000000404047824 */ /* 0x000fca00078e0207 */
[----:B------:R0:W-:Y:S04]  /*2460*/  STS [R4+0x4], RZ ;  /* 0x000004ff04007388 */ /* 0x0001e80000000800 */
[----:B--2---:R0:W-:Y:S01]  /*2470*/  @!P0 STS [R11], R8 ;  /* 0x000000080b008388 */ /* 0x0041e20000000800 */
[----:B------:R-:W-:Y:S06]  /*2480*/  BAR.SYNC.DEFER_BLOCKING 0x0 ;  /* 0x0000000000007b1d */ /* 0x000fec0000010000 */
[----:B------:R-:W-:Y:S05]  /*2490*/  @P1 EXIT ;  /* 0x000000000000194d */ /* 0x000fea0003800000 */
[----:B0-----:R0:W1:Y:S01]  /*24a0*/  LDS R11, [R4+0x4] ;  /* 0x00000400040b7984 */ /* 0x0010620000000800 */
[C---:B------:R-:W-:Y:S02]  /*24b0*/  ISETP.GE.U32.AND P0, PT, R19.reuse, 0x7, PT ;  /* 0x000000071300780c */ /* 0x040fe40003f06070 */
[----:B------:R-:W-:Y:S02]  /*24c0*/  LOP3.LUT R6, R19, 0x6, RZ, 0xc0, !PT ;  /* 0x0000000613067812 */ /* 0x000fe400078ec0ff */
[----:B------:R-:W-:Y:S02]  /*24d0*/  LOP3.LUT R8, R5, 0x1, RZ, 0xc0, !PT ;  /* 0x0000000105087812 */ /* 0x000fe400078ec0ff */
[----:B------:R-:W-:Y:S01]  /*24e0*/  ISETP.GE.U32.AND P1, PT, R6, 0x3, PT ;  /* 0x000000030600780c */ /* 0x000fe20003f26070 */
[----:B------:R-:W-:Y:S01]  /*24f0*/  IMAD.MOV.U32 R6, RZ, RZ, RZ ;  /* 0x000000ffff067224 */ /* 0x000fe200078e00ff */
[----:B------:R-:W-:-:S05]  /*2500*/  ISETP.NE.U32.AND P2, PT, R8, 0x1, PT ;  /* 0x000000010800780c */ /* 0x000fca0003f45070 */
[----:B0-----:R-:W-:Y:S08]  /*2510*/  @!P0 BRA `(.L_x_33) ;  /* 0x0000000000b48947 */ /* 0x001ff00003800000 */
[----:B------:R-:W-:Y:S01]  /*2520*/  VIADD R6, R19, 0x1 ;  /* 0x0000000113067836 */ /* 0x000fe20000000000 */
[----:B------:R-:W-:Y:S01]  /*2530*/  LEA R8, R5, UR8, 0x1 ;  /* 0x0000000805087c11 */ /* 0x000fe2000f8e08ff */
[----:B------:R-:W-:-:S03]  /*2540*/  IMAD R5, R0, 0x4, R3 ;  /* 0x0000000400057824 */ /* 0x000fc600078e0203 */
[----:B------:R-:W-:Y:S01]  /*2550*/  LOP3.LUT R6, R6, 0xfffffff8, RZ, 0xc0, !PT ;  /* 0xfffffff806067812 */ /* 0x000fe200078ec0ff */
[----:B------:R-:W-:Y:S02]  /*2560*/  IMAD.U32 R9, R8, 0x4, R3 ;  /* 0x0000000408097824 */ /* 0x000fe400078e0003 */
[----:B------:R-:W-:Y:S02]  /*2570*/  VIADD R5, R5, 0x10 ;  /* 0x0000001005057836 */ /* 0x000fe40000000000 */
[----:B------:R-:W-:Y:S02]  /*2580*/  VIADD R9, R9, 0x10 ;  /* 0x0000001009097836 */ /* 0x000fe40000000000 */
[----:B------:R-:W-:-:S07]  /*2590*/  IMAD.MOV R8, RZ, RZ, -R6 ;  /* 0x000000ffff087224 */ /* 0x000fce00078e0a06 */
.L_x_34:
[----:B------:R-:W-:Y:S01]  /*25a0*/  LDS R10, [R5+-0x10] ;  /* 0xfffff000050a7984 */ /* 0x000fe20000000800 */
[----:B------:R-:W-:-:S03]  /*25b0*/  VIADD R8, R8, 0x8 ;  /* 0x0000000808087836 */ /* 0x000fc60000000000 */
[----:B------:R-:W1:Y:S02]  /*25c0*/  LDS R12, [R9+-0x10] ;  /* 0xfffff000090c7984 */ /* 0x000e640000000800 */
[----:B------:R-:W-:Y:S01]  /*25d0*/  ISETP.NE.AND P0, PT, R8, RZ, PT ;  /* 0x000000ff0800720c */ /* 0x000fe20003f05270 */
[----:B01----:R-:W-:-:S05]  /*25e0*/  FFMA R11, R10, R12, R11 ;  /* 0x0000000c0a0b7223 */ /* 0x003fca000000000b */
[----:B------:R-:W-:Y:S04]  /*25f0*/  STS [R4+0x4], R11 ;  /* 0x0000040b04007388 */ /* 0x000fe80000000800 */
[----:B------:R-:W-:Y:S04]  /*2600*/  LDS R10, [R5+-0xc] ;  /* 0xfffff400050a7984 */ /* 0x000fe80000000800 */
[----:B------:R-:W0:Y:S02]  /*2610*/  LDS R12, [R9+-0xc] ;  /* 0xfffff400090c7984 */ /* 0x000e240000000800 */
[----:B0-----:R-:W-:-:S05]  /*2620*/  FFMA R13, R10, R12, R11 ;  /* 0x0000000c0a0d7223 */ /* 0x001fca000000000b */
        /* <DEDUP_REMOVED lines=9> */
[----:B------:R-:W-:Y:S04]  /*26c0*/  LDS R10, [R5] ;  /* 0x00000000050a7984 */ /* 0x000fe80000000800 */
[----:B------:R-:W0:Y:S02]  /*26d0*/  LDS R12, [R9] ;  /* 0x00000000090c7984 */ /* 0x000e240000000800 */
[----:B0-----:R-:W-:-:S05]  /*26e0*/  FFMA R13, R10, R12, R11 ;  /* 0x0000000c0a0d7223 */ /* 0x001fca000000000b */
[----:B------:R-:W-:Y:S04]  /*26f0*/  STS [R4+0x4], R13 ;  /* 0x0000040d04007388 */ /* 0x000fe80000000800 */
[----:B------:R-:W-:Y:S04]  /*2700*/  LDS R10, [R5+0x4] ;  /* 0x00000400050a7984 */ /* 0x000fe80000000800 */
[----:B------:R-:W0:Y:S02]  /*2710*/  LDS R12, [R9+0x4] ;  /* 0x00000400090c7984 */ /* 0x000e240000000800 */
[----:B0-----:R-:W-:-:S05]  /*2720*/  FFMA R15, R10, R12, R13 ;  /* 0x0000000c0a0f7223 */ /* 0x001fca000000000d */
[----:B------:R-:W-:Y:S04]  /*2730*/  STS [R4+0x4], R15 ;  /* 0x0000040f04007388 */ /* 0x000fe80000000800 */
[----:B------:R-:W-:Y:S04]  /*2740*/  LDS R10, [R5+0x8] ;  /* 0x00000800050a7984 */ /* 0x000fe80000000800 */
[----:B------:R-:W0:Y:S02]  /*2750*/  LDS R12, [R9+0x8] ;  /* 0x00000800090c7984 */ /* 0x000e240000000800 */
[----:B0-----:R-:W-:-:S05]  /*2760*/  FFMA R17, R10, R12, R15 ;  /* 0x0000000c0a117223 */ /* 0x001fca000000000f */
[----:B------:R-:W-:Y:S04]  /*2770*/  STS [R4+0x4], R17 ;  /* 0x0000041104007388 */ /* 0x000fe80000000800 */
[----:B------:R0:W-:Y:S04]  /*2780*/  LDS R10, [R5+0xc] ;  /* 0x00000c00050a7984 */ /* 0x0001e80000000800 */
[----:B------:R1:W2:Y:S01]  /*2790*/  LDS R11, [R9+0xc] ;  /* 0x00000c00090b7984 */ /* 0x0002a20000000800 */
[----:B0-----:R-:W-:Y:S02]  /*27a0*/  VIADD R5, R5, 0x20 ;  /* 0x0000002005057836 */ /* 0x001fe40000000000 */
[----:B-1----:R-:W-:-:S02]  /*27b0*/  VIADD R9, R9, 0x20 ;  /* 0x0000002009097836 */ /* 0x002fc40000000000 */
[----:B--2---:R-:W-:-:S05]  /*27c0*/  FFMA R11, R10, R11, R17 ;  /* 0x0000000b0a0b7223 */ /* 0x004fca0000000011 */
[----:B------:R0:W-:Y:S01]  /*27d0*/  STS [R4+0x4], R11 ;  /* 0x0000040b04007388 */ /* 0x0001e20000000800 */
[----:B------:R-:W-:Y:S05]  /*27e0*/  @P0 BRA `(.L_x_34) ;  /* 0xfffffffc006c0947 */ /* 0x000fea000383ffff */
.L_x_33:
[----:B------:R-:W-:Y:S05]  /*27f0*/  @!P1 BRA `(.L_x_35) ;  /* 0x0000000000509947 */ /* 0x000fea0003800000 */
[C---:B------:R-:W-:Y:S02]  /*2800*/  IMAD.IADD R8, R6.reuse, 0x1, R0 ;  /* 0x0000000106087824 */ /* 0x040fe400078e0200 */
[----:B------:R-:W-:Y:S02]  /*2810*/  IMAD R5, R6, 0x4, R7 ;  /* 0x0000000406057824 */ /* 0x000fe400078e0207 */
[----:B------:R-:W-:Y:S02]  /*2820*/  IMAD R8, R8, 0x4, R3 ;  /* 0x0000000408087824 */ /* 0x000fe400078e0203 */
[----:B------:R-:W-:Y:S01]  /*2830*/  VIADD R6, R6, 0x4 ;  /* 0x0000000406067836 */ /* 0x000fe20000000000 */
[----:B------:R-:W-:Y:S04]  /*2840*/  LDS R9, [R5] ;  /* 0x0000000005097984 */ /* 0x000fe80000000800 */
[----:B------:R-:W1:Y:S02]  /*2850*/  LDS R10, [R8] ;  /* 0x00000000080a7984 */ /* 0x000e640000000800 */
[----:B-1----:R-:W-:-:S05]  /*2860*/  FFMA R9, R10, R9, R11 ;  /* 0x000000090a097223 */ /* 0x002fca000000000b */
[----:B------:R-:W-:Y:S04]  /*2870*/  STS [R4+0x4], R9 ;  /* 0x0000040904007388 */ /* 0x000fe80000000800 */
[----:B------:R-:W-:Y:S04]  /*2880*/  LDS R10, [R8+0x4] ;  /* 0x00000400080a7984 */ /* 0x000fe80000000800 */
[----:B0-----:R-:W0:Y:S02]  /*2890*/  LDS R11, [R5+0x4] ;  /* 0x00000400050b7984 */ /* 0x001e240000000800 */
        /* <DEDUP_REMOVED lines=9> */
[----:B------:R2:W-:Y:S02]  /*2930*/  STS [R4+0x4], R11 ;  /* 0x0000040b04007388 */ /* 0x0005e40000000800 */
.L_x_35:
[----:B------:R-:W-:Y:S04]  /*2940*/  BSSY.RECONVERGENT B0, `(.L_x_36) ;  /* 0x000000e000007945 */ /* 0x000fe80003800200 */
[----:B------:R-:W-:Y:S05]  /*2950*/  @P2 BRA `(.L_x_37) ;  /* 0x0000000000302947 */ /* 0x000fea0003800000 */
        /* <DEDUP_REMOVED lines=9> */
[----:B0-2---:R-:W0:Y:S02]  /*29f0*/  LDS R11, [R10+0x4] ;  /* 0x000004000a0b7984 */ /* 0x005e240000000800 */
[----:B0-----:R-:W-:-:S05]  /*2a00*/  FFMA R11, R8, R11, R5 ;  /* 0x0000000b080b7223 */ /* 0x001fca0000000005 */
[----:B------:R3:W-:Y:S02]  /*2a10*/  STS [R4+0x4], R11 ;  /* 0x0000040b04007388 */ /* 0x0007e40000000800 */
.L_x_37:
[----:B------:R-:W-:Y:S05]  /*2a20*/  BSYNC.RECONVERGENT B0 ;  /* 0x0000000000007941 */ /* 0x000fea0003800200 */
.L_x_36:
[----:B------:R-:W-:Y:S01]  /*2a30*/  IMAD.IADD R0, R0, 0x1, R6 ;  /* 0x0000000100007824 */ /* 0x000fe200078e0206 */
[----:B------:R-:W4:Y:S01]  /*2a40*/  LDCU.64 UR4, c[0x0][0x390] ;  /* 0x00007200ff0477ac */ /* 0x000f220008000a00 */
[----:B------:R-:W-:Y:S02]  /*2a50*/  IMAD R5, R6, 0x4, R7 ;  /* 0x0000000406057824 */ /* 0x000fe400078e0207 */
[----:B------:R-:W-:-:S04]  /*2a60*/  IMAD R0, R0, 0x4, R3 ;  /* 0x0000000400007824 */ /* 0x000fc800078e0203 */
[----:B------:R-:W-:Y:S04]  /*2a70*/  LDS R5, [R5] ;  /* 0x0000000005057984 */ /* 0x000fe80000000800 */
[----:B------:R-:W0:Y:S01]  /*2a80*/  LDS R0, [R0] ;  /* 0x0000000000007984 */ /* 0x000e220000000800 */
[----:B----4-:R-:W-:-:S04]  /*2a90*/  LEA R6, P0, R2, UR4, 0x2 ;  /* 0x0000000402067c11 */ /* 0x010fc8000f8010ff */
[----:B------:R-:W-:Y:S01]  /*2aa0*/  LEA.HI.X R7, R2, UR5, RZ, 0x2, P0 ;  /* 0x0000000502077c11 */ /* 0x000fe200080f14ff */
[----:B0123--:R-:W-:-:S05]  /*2ab0*/  FFMA R11, R0, R5, R11 ;  /* 0x00000005000b7223 */ /* 0x00ffca000000000b */
[----:B------:R-:W-:Y:S01]  /*2ac0*/  STS [R4+0x4], R11 ;  /* 0x0000040b04007388 */ /* 0x000fe20000000800 */
[----:B------:R-:W-:Y:S06]  /*2ad0*/  BAR.SYNC.DEFER_BLOCKING 0x0 ;  /* 0x0000000000007b1d */ /* 0x000fec0000010000 */
[----:B------:R-:W0:Y:S04]  /*2ae0*/  LDS R3, [R4+0x4] ;  /* 0x0000040004037984 */ /* 0x000e280000000800 */
[----:B0-----:R-:W-:Y:S01]  /*2af0*/  STG.E desc[UR6][R6.64], R3 ;  /* 0x0000000306007986 */ /* 0x001fe2000c101906 */
[----:B------:R-:W-:Y:S05]  /*2b00*/  EXIT ;  /* 0x000000000000794d */ /* 0x000fea0003800000 */
.L_x_38:
[----:B------:R-:W-:-:S00]  /*2b10*/  BRA `(.L_x_38) ;  /* 0xfffffffc00fc7947 */ /* 0x000fc0000383ffff */
[----:B------:R-:W-:-:S00]  /*2b20*/  NOP ;  /* 0x0000000000007918 */ /* 0x000fc00000000000 */
        /* <DEDUP_REMOVED lines=13> */
.L_x_39:


//--------------------- .nv.shared._Z14stencil_kernelPKfS0_Pfjj --------------------------
	.section	.nv.shared._Z14stencil_kernelPKfS0_Pfjj,"aw",@nobits
	.sectionflags	@""
	.align	16
	.zero		1024


//--------------------- .nv.shared.reserved.0     --------------------------
	.section	.nv.shared.reserved.0,"aw",@nobits
	.weak		__nv_reservedSMEM_offset_0_alias
	.size		__nv_reservedSMEM_offset_0_alias, 0, 64
	.other		__nv_reservedSMEM_offset_0_alias,@"STO_CUDA_RESERVED_SHARED STV_DEFAULT"
__nv_reservedSMEM_offset_0_alias:
	.zero		0
	.zero		64


//--------------------- .nv.constant0._Z14stencil_kernelPKfS0_Pfjj --------------------------
	.section	.nv.constant0._Z14stencil_kernelPKfS0_Pfjj,"a",@progbits
	.sectionflags	@""
	.align	4
.nv.constant0._Z14stencil_kernelPKfS0_Pfjj:
	.zero		928


//--------------------- SYMBOLS --------------------------

	.type		.nv.reservedSmem.offset0,@object
	.size		.nv.reservedSmem.offset0,0x4
	.type		.nv.reservedSmem.cap,@object
	.size		.nv.reservedSmem.cap,0x4
